//
// Generated by NVIDIA NVVM Compiler
//
// Compiler Build ID: CL-36424714
// Cuda compilation tools, release 13.0, V13.0.88
// Based on NVVM 20.0.0
//

.version 9.0
.target sm_100
.address_size 64

	// .globl	_Z20rotate_8u_C1R_kernelPKh8NppiSizei8NppiRectPhiS2_ddd
.func  (.param .align 16 .b8 func_retval0[16]) __internal_trig_reduction_slowpathd
(
	.param .b64 __internal_trig_reduction_slowpathd_param_0
)
;
.global .align 8 .b8 __cudart_i2opi_d[144] = {8, 93, 141, 31, 177, 95, 251, 107, 234, 146, 82, 138, 247, 57, 7, 61, 123, 241, 229, 235, 199, 186, 39, 117, 45, 234, 95, 158, 102, 63, 70, 79, 183, 9, 203, 39, 207, 126, 54, 109, 31, 109, 10, 90, 139, 17, 47, 239, 15, 152, 5, 222, 255, 151, 248, 31, 59, 40, 249, 189, 139, 95, 132, 156, 244, 57, 83, 131, 57, 214, 145, 57, 65, 126, 95, 180, 38, 112, 156, 233, 132, 68, 187, 46, 245, 53, 130, 232, 62, 167, 41, 177, 28, 235, 29, 254, 28, 146, 209, 9, 234, 46, 73, 6, 224, 210, 77, 66, 58, 110, 36, 183, 97, 197, 187, 222, 171, 99, 81, 254, 65, 144, 67, 60, 153, 149, 98, 219, 192, 221, 52, 245, 209, 87, 39, 252, 41, 21, 68, 78, 110, 131, 249, 162};
.global .align 16 .b8 __cudart_sin_cos_coeffs[128] = {70, 210, 176, 44, 241, 229, 90, 190, 146, 227, 172, 105, 227, 29, 199, 62, 161, 98, 219, 25, 160, 1, 42, 191, 24, 8, 17, 17, 17, 17, 129, 63, 84, 85, 85, 85, 85, 85, 197, 191, 0, 0, 0, 0, 0, 0, 0, 0, 0, 0, 0, 0, 0, 0, 0, 0, 100, 129, 253, 32, 131, 255, 168, 189, 40, 133, 239, 193, 167, 238, 33, 62, 217, 230, 6, 142, 79, 126, 146, 190, 233, 188, 221, 25, 160, 1, 250, 62, 71, 93, 193, 22, 108, 193, 86, 191, 81, 85, 85, 85, 85, 85, 165, 63, 0, 0, 0, 0, 0, 0, 224, 191, 0, 0, 0, 0, 0, 0, 240, 63};

.visible .entry _Z20rotate_8u_C1R_kernelPKh8NppiSizei8NppiRectPhiS2_ddd(
	.param .u64 .ptr .align 1 _Z20rotate_8u_C1R_kernelPKh8NppiSizei8NppiRectPhiS2_ddd_param_0,
	.param .align 4 .b8 _Z20rotate_8u_C1R_kernelPKh8NppiSizei8NppiRectPhiS2_ddd_param_1[8],
	.param .u32 _Z20rotate_8u_C1R_kernelPKh8NppiSizei8NppiRectPhiS2_ddd_param_2,
	.param .align 4 .b8 _Z20rotate_8u_C1R_kernelPKh8NppiSizei8NppiRectPhiS2_ddd_param_3[16],
	.param .u64 .ptr .align 1 _Z20rotate_8u_C1R_kernelPKh8NppiSizei8NppiRectPhiS2_ddd_param_4,
	.param .u32 _Z20rotate_8u_C1R_kernelPKh8NppiSizei8NppiRectPhiS2_ddd_param_5,
	.param .align 4 .b8 _Z20rotate_8u_C1R_kernelPKh8NppiSizei8NppiRectPhiS2_ddd_param_6[16],
	.param .f64 _Z20rotate_8u_C1R_kernelPKh8NppiSizei8NppiRectPhiS2_ddd_param_7,
	.param .f64 _Z20rotate_8u_C1R_kernelPKh8NppiSizei8NppiRectPhiS2_ddd_param_8,
	.param .f64 _Z20rotate_8u_C1R_kernelPKh8NppiSizei8NppiRectPhiS2_ddd_param_9
)
{
	.reg .pred 	%p<19>;
	.reg .b16 	%rs<4>;
	.reg .b32 	%r<54>;
	.reg .b64 	%rd<25>;
	.reg .b64 	%fd<82>;

	ld.param.u32 	%r23, [_Z20rotate_8u_C1R_kernelPKh8NppiSizei8NppiRectPhiS2_ddd_param_6+4];
	ld.param.u32 	%r22, [_Z20rotate_8u_C1R_kernelPKh8NppiSizei8NppiRectPhiS2_ddd_param_6];
	ld.param.u32 	%r20, [_Z20rotate_8u_C1R_kernelPKh8NppiSizei8NppiRectPhiS2_ddd_param_3+12];
	ld.param.u32 	%r19, [_Z20rotate_8u_C1R_kernelPKh8NppiSizei8NppiRectPhiS2_ddd_param_3+8];
	ld.param.u32 	%r18, [_Z20rotate_8u_C1R_kernelPKh8NppiSizei8NppiRectPhiS2_ddd_param_3+4];
	ld.param.u32 	%r17, [_Z20rotate_8u_C1R_kernelPKh8NppiSizei8NppiRectPhiS2_ddd_param_3];
	ld.param.u64 	%rd2, [_Z20rotate_8u_C1R_kernelPKh8NppiSizei8NppiRectPhiS2_ddd_param_0];
	ld.param.u32 	%r24, [_Z20rotate_8u_C1R_kernelPKh8NppiSizei8NppiRectPhiS2_ddd_param_6+8];
	ld.param.u32 	%r16, [_Z20rotate_8u_C1R_kernelPKh8NppiSizei8NppiRectPhiS2_ddd_param_2];
	ld.param.u64 	%rd3, [_Z20rotate_8u_C1R_kernelPKh8NppiSizei8NppiRectPhiS2_ddd_param_4];
	ld.param.u32 	%r21, [_Z20rotate_8u_C1R_kernelPKh8NppiSizei8NppiRectPhiS2_ddd_param_5];
	ld.param.u32 	%r26, [_Z20rotate_8u_C1R_kernelPKh8NppiSizei8NppiRectPhiS2_ddd_param_6+12];
	ld.param.f64 	%fd13, [_Z20rotate_8u_C1R_kernelPKh8NppiSizei8NppiRectPhiS2_ddd_param_7];
	ld.param.f64 	%fd14, [_Z20rotate_8u_C1R_kernelPKh8NppiSizei8NppiRectPhiS2_ddd_param_8];
	ld.param.f64 	%fd15, [_Z20rotate_8u_C1R_kernelPKh8NppiSizei8NppiRectPhiS2_ddd_param_9];
	cvta.to.global.u64 	%rd1, %rd3;
	mov.u32 	%r27, %ctaid.x;
	mov.u32 	%r28, %ntid.x;
	mov.u32 	%r29, %tid.x;
	mad.lo.s32 	%r1, %r27, %r28, %r29;
	mov.u32 	%r30, %ctaid.y;
	mov.u32 	%r31, %ntid.y;
	mov.u32 	%r32, %tid.y;
	mad.lo.s32 	%r33, %r30, %r31, %r32;
	setp.ge.s32 	%p1, %r1, %r24;
	setp.ge.s32 	%p2, %r33, %r26;
	or.pred  	%p3, %p1, %p2;
	@%p3 bra 	$L__BB0_13;
	mul.f64 	%fd16, %fd13, 0d400921FB54442D18;
	div.rn.f64 	%fd1, %fd16, 0d4066800000000000;
	abs.f64 	%fd2, %fd1;
	setp.neu.f64 	%p4, %fd2, 0d7FF0000000000000;
	@%p4 bra 	$L__BB0_3;
	mov.f64 	%fd22, 0d0000000000000000;
	mul.rn.f64 	%fd80, %fd1, %fd22;
	mov.b32 	%r52, 1;
	bra.uni 	$L__BB0_6;
$L__BB0_3:
	mul.f64 	%fd17, %fd1, 0d3FE45F306DC9C883;
	cvt.rni.s32.f64 	%r51, %fd17;
	cvt.rn.f64.s32 	%fd18, %r51;
	fma.rn.f64 	%fd19, %fd18, 0dBFF921FB54442D18, %fd1;
	fma.rn.f64 	%fd20, %fd18, 0dBC91A62633145C00, %fd19;
	fma.rn.f64 	%fd80, %fd18, 0dB97B839A252049C0, %fd20;
	setp.ltu.f64 	%p5, %fd2, 0d41E0000000000000;
	@%p5 bra 	$L__BB0_5;
	{ // callseq 0, 0
	.param .b64 param0;
	st.param.f64 	[param0], %fd1;
	.param .align 16 .b8 retval0[16];
	call.uni (retval0), 
	__internal_trig_reduction_slowpathd, 
	(
	param0
	);
	ld.param.f64 	%fd80, [retval0];
	ld.param.b32 	%r51, [retval0+8];
	} // callseq 0
$L__BB0_5:
	add.s32 	%r52, %r51, 1;
$L__BB0_6:
	shl.b32 	%r36, %r52, 6;
	cvt.u64.u32 	%rd4, %r36;
	and.b64  	%rd5, %rd4, 64;
	mov.u64 	%rd6, __cudart_sin_cos_coeffs;
	add.s64 	%rd7, %rd6, %rd5;
	mul.rn.f64 	%fd23, %fd80, %fd80;
	and.b32  	%r37, %r52, 1;
	setp.eq.b32 	%p7, %r37, 1;
	selp.f64 	%fd24, 0dBDA8FF8320FD8164, 0d3DE5DB65F9785EBA, %p7;
	ld.global.nc.v2.f64 	{%fd25, %fd26}, [%rd7];
	fma.rn.f64 	%fd27, %fd24, %fd23, %fd25;
	fma.rn.f64 	%fd28, %fd27, %fd23, %fd26;
	ld.global.nc.v2.f64 	{%fd29, %fd30}, [%rd7+16];
	fma.rn.f64 	%fd31, %fd28, %fd23, %fd29;
	fma.rn.f64 	%fd32, %fd31, %fd23, %fd30;
	ld.global.nc.v2.f64 	{%fd33, %fd34}, [%rd7+32];
	fma.rn.f64 	%fd35, %fd32, %fd23, %fd33;
	fma.rn.f64 	%fd36, %fd35, %fd23, %fd34;
	fma.rn.f64 	%fd37, %fd36, %fd80, %fd80;
	fma.rn.f64 	%fd38, %fd36, %fd23, 0d3FF0000000000000;
	selp.f64 	%fd39, %fd38, %fd37, %p7;
	and.b32  	%r38, %r52, 2;
	setp.eq.s32 	%p8, %r38, 0;
	mov.f64 	%fd40, 0d0000000000000000;
	sub.f64 	%fd41, %fd40, %fd39;
	selp.f64 	%fd8, %fd39, %fd41, %p8;
	@%p4 bra 	$L__BB0_8;
	mov.f64 	%fd47, 0d0000000000000000;
	mul.rn.f64 	%fd81, %fd1, %fd47;
	mov.b32 	%r53, 0;
	bra.uni 	$L__BB0_10;
$L__BB0_8:
	mul.f64 	%fd42, %fd1, 0d3FE45F306DC9C883;
	cvt.rni.s32.f64 	%r53, %fd42;
	cvt.rn.f64.s32 	%fd43, %r53;
	fma.rn.f64 	%fd44, %fd43, 0dBFF921FB54442D18, %fd1;
	fma.rn.f64 	%fd45, %fd43, 0dBC91A62633145C00, %fd44;
	fma.rn.f64 	%fd81, %fd43, 0dB97B839A252049C0, %fd45;
	setp.ltu.f64 	%p9, %fd2, 0d41E0000000000000;
	@%p9 bra 	$L__BB0_10;
	{ // callseq 1, 0
	.param .b64 param0;
	st.param.f64 	[param0], %fd1;
	.param .align 16 .b8 retval0[16];
	call.uni (retval0), 
	__internal_trig_reduction_slowpathd, 
	(
	param0
	);
	ld.param.f64 	%fd81, [retval0];
	ld.param.b32 	%r53, [retval0+8];
	} // callseq 1
$L__BB0_10:
	shl.b32 	%r41, %r53, 6;
	cvt.u64.u32 	%rd8, %r41;
	and.b64  	%rd9, %rd8, 64;
	mov.u64 	%rd10, __cudart_sin_cos_coeffs;
	add.s64 	%rd11, %rd10, %rd9;
	mul.rn.f64 	%fd48, %fd81, %fd81;
	and.b32  	%r42, %r53, 1;
	setp.eq.b32 	%p10, %r42, 1;
	selp.f64 	%fd49, 0dBDA8FF8320FD8164, 0d3DE5DB65F9785EBA, %p10;
	ld.global.nc.v2.f64 	{%fd50, %fd51}, [%rd11];
	fma.rn.f64 	%fd52, %fd49, %fd48, %fd50;
	fma.rn.f64 	%fd53, %fd52, %fd48, %fd51;
	ld.global.nc.v2.f64 	{%fd54, %fd55}, [%rd11+16];
	fma.rn.f64 	%fd56, %fd53, %fd48, %fd54;
	fma.rn.f64 	%fd57, %fd56, %fd48, %fd55;
	ld.global.nc.v2.f64 	{%fd58, %fd59}, [%rd11+32];
	fma.rn.f64 	%fd60, %fd57, %fd48, %fd58;
	fma.rn.f64 	%fd61, %fd60, %fd48, %fd59;
	fma.rn.f64 	%fd62, %fd61, %fd81, %fd81;
	fma.rn.f64 	%fd63, %fd61, %fd48, 0d3FF0000000000000;
	selp.f64 	%fd64, %fd63, %fd62, %p10;
	and.b32  	%r43, %r53, 2;
	setp.eq.s32 	%p11, %r43, 0;
	mov.f64 	%fd65, 0d0000000000000000;
	sub.f64 	%fd66, %fd65, %fd64;
	selp.f64 	%fd67, %fd64, %fd66, %p11;
	add.s32 	%r12, %r22, %r1;
	add.s32 	%r13, %r23, %r33;
	cvt.rn.f64.s32 	%fd68, %r12;
	sub.f64 	%fd69, %fd68, %fd14;
	mul.f64 	%fd70, %fd69, %fd8;
	cvt.rn.f64.s32 	%fd71, %r13;
	sub.f64 	%fd72, %fd71, %fd15;
	mul.f64 	%fd73, %fd72, %fd67;
	sub.f64 	%fd74, %fd70, %fd73;
	mul.f64 	%fd75, %fd69, %fd67;
	fma.rn.f64 	%fd76, %fd72, %fd8, %fd75;
	add.f64 	%fd77, %fd74, 0d3FE0000000000000;
	cvt.rzi.s32.f64 	%r44, %fd77;
	add.f64 	%fd78, %fd76, 0d3FE0000000000000;
	cvt.rzi.s32.f64 	%r45, %fd78;
	setp.lt.s32 	%p12, %r44, %r17;
	add.s32 	%r46, %r17, %r19;
	setp.ge.s32 	%p13, %r44, %r46;
	setp.lt.s32 	%p14, %r45, %r18;
	or.pred  	%p15, %p12, %p14;
	or.pred  	%p16, %p15, %p13;
	add.s32 	%r47, %r18, %r20;
	setp.ge.s32 	%p17, %r45, %r47;
	or.pred  	%p18, %p16, %p17;
	@%p18 bra 	$L__BB0_12;
	mul.lo.s32 	%r49, %r45, %r16;
	cvt.s64.s32 	%rd16, %r49;
	mul.lo.s32 	%r50, %r13, %r21;
	cvt.s64.s32 	%rd17, %r50;
	cvt.s64.s32 	%rd18, %r44;
	add.s64 	%rd19, %rd16, %rd18;
	cvta.to.global.u64 	%rd20, %rd2;
	add.s64 	%rd21, %rd20, %rd19;
	ld.global.nc.u8 	%rs2, [%rd21];
	cvt.u16.u8 	%rs3, %rs2;
	cvt.s64.s32 	%rd22, %r12;
	add.s64 	%rd23, %rd17, %rd22;
	add.s64 	%rd24, %rd1, %rd23;
	st.global.u8 	[%rd24], %rs3;
	bra.uni 	$L__BB0_13;
$L__BB0_12:
	mul.lo.s32 	%r48, %r13, %r21;
	cvt.s64.s32 	%rd12, %r48;
	cvt.s64.s32 	%rd13, %r12;
	add.s64 	%rd14, %rd12, %rd13;
	add.s64 	%rd15, %rd1, %rd14;
	mov.b16 	%rs1, 0;
	st.global.u8 	[%rd15], %rs1;
$L__BB0_13:
	ret;

}
	// .globl	_Z20rotate_8u_C3R_kernelPKh8NppiSizei8NppiRectPhiS2_ddd
.visible .entry _Z20rotate_8u_C3R_kernelPKh8NppiSizei8NppiRectPhiS2_ddd(
	.param .u64 .ptr .align 1 _Z20rotate_8u_C3R_kernelPKh8NppiSizei8NppiRectPhiS2_ddd_param_0,
	.param .align 4 .b8 _Z20rotate_8u_C3R_kernelPKh8NppiSizei8NppiRectPhiS2_ddd_param_1[8],
	.param .u32 _Z20rotate_8u_C3R_kernelPKh8NppiSizei8NppiRectPhiS2_ddd_param_2,
	.param .align 4 .b8 _Z20rotate_8u_C3R_kernelPKh8NppiSizei8NppiRectPhiS2_ddd_param_3[16],
	.param .u64 .ptr .align 1 _Z20rotate_8u_C3R_kernelPKh8NppiSizei8NppiRectPhiS2_ddd_param_4,
	.param .u32 _Z20rotate_8u_C3R_kernelPKh8NppiSizei8NppiRectPhiS2_ddd_param_5,
	.param .align 4 .b8 _Z20rotate_8u_C3R_kernelPKh8NppiSizei8NppiRectPhiS2_ddd_param_6[16],
	.param .f64 _Z20rotate_8u_C3R_kernelPKh8NppiSizei8NppiRectPhiS2_ddd_param_7,
	.param .f64 _Z20rotate_8u_C3R_kernelPKh8NppiSizei8NppiRectPhiS2_ddd_param_8,
	.param .f64 _Z20rotate_8u_C3R_kernelPKh8NppiSizei8NppiRectPhiS2_ddd_param_9
)
{
	.reg .pred 	%p<19>;
	.reg .b16 	%rs<8>;
	.reg .b32 	%r<57>;
	.reg .b64 	%rd<25>;
	.reg .b64 	%fd<82>;

	ld.param.u32 	%r23, [_Z20rotate_8u_C3R_kernelPKh8NppiSizei8NppiRectPhiS2_ddd_param_6+4];
	ld.param.u32 	%r22, [_Z20rotate_8u_C3R_kernelPKh8NppiSizei8NppiRectPhiS2_ddd_param_6];
	ld.param.u32 	%r20, [_Z20rotate_8u_C3R_kernelPKh8NppiSizei8NppiRectPhiS2_ddd_param_3+12];
	ld.param.u32 	%r19, [_Z20rotate_8u_C3R_kernelPKh8NppiSizei8NppiRectPhiS2_ddd_param_3+8];
	ld.param.u32 	%r18, [_Z20rotate_8u_C3R_kernelPKh8NppiSizei8NppiRectPhiS2_ddd_param_3+4];
	ld.param.u32 	%r17, [_Z20rotate_8u_C3R_kernelPKh8NppiSizei8NppiRectPhiS2_ddd_param_3];
	ld.param.u64 	%rd2, [_Z20rotate_8u_C3R_kernelPKh8NppiSizei8NppiRectPhiS2_ddd_param_0];
	ld.param.u32 	%r24, [_Z20rotate_8u_C3R_kernelPKh8NppiSizei8NppiRectPhiS2_ddd_param_6+8];
	ld.param.u32 	%r16, [_Z20rotate_8u_C3R_kernelPKh8NppiSizei8NppiRectPhiS2_ddd_param_2];
	ld.param.u64 	%rd3, [_Z20rotate_8u_C3R_kernelPKh8NppiSizei8NppiRectPhiS2_ddd_param_4];
	ld.param.u32 	%r21, [_Z20rotate_8u_C3R_kernelPKh8NppiSizei8NppiRectPhiS2_ddd_param_5];
	ld.param.u32 	%r26, [_Z20rotate_8u_C3R_kernelPKh8NppiSizei8NppiRectPhiS2_ddd_param_6+12];
	ld.param.f64 	%fd13, [_Z20rotate_8u_C3R_kernelPKh8NppiSizei8NppiRectPhiS2_ddd_param_7];
	ld.param.f64 	%fd14, [_Z20rotate_8u_C3R_kernelPKh8NppiSizei8NppiRectPhiS2_ddd_param_8];
	ld.param.f64 	%fd15, [_Z20rotate_8u_C3R_kernelPKh8NppiSizei8NppiRectPhiS2_ddd_param_9];
	cvta.to.global.u64 	%rd1, %rd3;
	mov.u32 	%r27, %ctaid.x;
	mov.u32 	%r28, %ntid.x;
	mov.u32 	%r29, %tid.x;
	mad.lo.s32 	%r1, %r27, %r28, %r29;
	mov.u32 	%r30, %ctaid.y;
	mov.u32 	%r31, %ntid.y;
	mov.u32 	%r32, %tid.y;
	mad.lo.s32 	%r33, %r30, %r31, %r32;
	setp.ge.s32 	%p1, %r1, %r24;
	setp.ge.s32 	%p2, %r33, %r26;
	or.pred  	%p3, %p1, %p2;
	@%p3 bra 	$L__BB1_13;
	mul.f64 	%fd16, %fd13, 0d400921FB54442D18;
	div.rn.f64 	%fd1, %fd16, 0d4066800000000000;
	abs.f64 	%fd2, %fd1;
	setp.neu.f64 	%p4, %fd2, 0d7FF0000000000000;
	@%p4 bra 	$L__BB1_3;
	mov.f64 	%fd22, 0d0000000000000000;
	mul.rn.f64 	%fd80, %fd1, %fd22;
	mov.b32 	%r55, 1;
	bra.uni 	$L__BB1_6;
$L__BB1_3:
	mul.f64 	%fd17, %fd1, 0d3FE45F306DC9C883;
	cvt.rni.s32.f64 	%r54, %fd17;
	cvt.rn.f64.s32 	%fd18, %r54;
	fma.rn.f64 	%fd19, %fd18, 0dBFF921FB54442D18, %fd1;
	fma.rn.f64 	%fd20, %fd18, 0dBC91A62633145C00, %fd19;
	fma.rn.f64 	%fd80, %fd18, 0dB97B839A252049C0, %fd20;
	setp.ltu.f64 	%p5, %fd2, 0d41E0000000000000;
	@%p5 bra 	$L__BB1_5;
	{ // callseq 2, 0
	.param .b64 param0;
	st.param.f64 	[param0], %fd1;
	.param .align 16 .b8 retval0[16];
	call.uni (retval0), 
	__internal_trig_reduction_slowpathd, 
	(
	param0
	);
	ld.param.f64 	%fd80, [retval0];
	ld.param.b32 	%r54, [retval0+8];
	} // callseq 2
$L__BB1_5:
	add.s32 	%r55, %r54, 1;
$L__BB1_6:
	shl.b32 	%r36, %r55, 6;
	cvt.u64.u32 	%rd4, %r36;
	and.b64  	%rd5, %rd4, 64;
	mov.u64 	%rd6, __cudart_sin_cos_coeffs;
	add.s64 	%rd7, %rd6, %rd5;
	mul.rn.f64 	%fd23, %fd80, %fd80;
	and.b32  	%r37, %r55, 1;
	setp.eq.b32 	%p7, %r37, 1;
	selp.f64 	%fd24, 0dBDA8FF8320FD8164, 0d3DE5DB65F9785EBA, %p7;
	ld.global.nc.v2.f64 	{%fd25, %fd26}, [%rd7];
	fma.rn.f64 	%fd27, %fd24, %fd23, %fd25;
	fma.rn.f64 	%fd28, %fd27, %fd23, %fd26;
	ld.global.nc.v2.f64 	{%fd29, %fd30}, [%rd7+16];
	fma.rn.f64 	%fd31, %fd28, %fd23, %fd29;
	fma.rn.f64 	%fd32, %fd31, %fd23, %fd30;
	ld.global.nc.v2.f64 	{%fd33, %fd34}, [%rd7+32];
	fma.rn.f64 	%fd35, %fd32, %fd23, %fd33;
	fma.rn.f64 	%fd36, %fd35, %fd23, %fd34;
	fma.rn.f64 	%fd37, %fd36, %fd80, %fd80;
	fma.rn.f64 	%fd38, %fd36, %fd23, 0d3FF0000000000000;
	selp.f64 	%fd39, %fd38, %fd37, %p7;
	and.b32  	%r38, %r55, 2;
	setp.eq.s32 	%p8, %r38, 0;
	mov.f64 	%fd40, 0d0000000000000000;
	sub.f64 	%fd41, %fd40, %fd39;
	selp.f64 	%fd8, %fd39, %fd41, %p8;
	@%p4 bra 	$L__BB1_8;
	mov.f64 	%fd47, 0d0000000000000000;
	mul.rn.f64 	%fd81, %fd1, %fd47;
	mov.b32 	%r56, 0;
	bra.uni 	$L__BB1_10;
$L__BB1_8:
	mul.f64 	%fd42, %fd1, 0d3FE45F306DC9C883;
	cvt.rni.s32.f64 	%r56, %fd42;
	cvt.rn.f64.s32 	%fd43, %r56;
	fma.rn.f64 	%fd44, %fd43, 0dBFF921FB54442D18, %fd1;
	fma.rn.f64 	%fd45, %fd43, 0dBC91A62633145C00, %fd44;
	fma.rn.f64 	%fd81, %fd43, 0dB97B839A252049C0, %fd45;
	setp.ltu.f64 	%p9, %fd2, 0d41E0000000000000;
	@%p9 bra 	$L__BB1_10;
	{ // callseq 3, 0
	.param .b64 param0;
	st.param.f64 	[param0], %fd1;
	.param .align 16 .b8 retval0[16];
	call.uni (retval0), 
	__internal_trig_reduction_slowpathd, 
	(
	param0
	);
	ld.param.f64 	%fd81, [retval0];
	ld.param.b32 	%r56, [retval0+8];
	} // callseq 3
$L__BB1_10:
	shl.b32 	%r41, %r56, 6;
	cvt.u64.u32 	%rd8, %r41;
	and.b64  	%rd9, %rd8, 64;
	mov.u64 	%rd10, __cudart_sin_cos_coeffs;
	add.s64 	%rd11, %rd10, %rd9;
	mul.rn.f64 	%fd48, %fd81, %fd81;
	and.b32  	%r42, %r56, 1;
	setp.eq.b32 	%p10, %r42, 1;
	selp.f64 	%fd49, 0dBDA8FF8320FD8164, 0d3DE5DB65F9785EBA, %p10;
	ld.global.nc.v2.f64 	{%fd50, %fd51}, [%rd11];
	fma.rn.f64 	%fd52, %fd49, %fd48, %fd50;
	fma.rn.f64 	%fd53, %fd52, %fd48, %fd51;
	ld.global.nc.v2.f64 	{%fd54, %fd55}, [%rd11+16];
	fma.rn.f64 	%fd56, %fd53, %fd48, %fd54;
	fma.rn.f64 	%fd57, %fd56, %fd48, %fd55;
	ld.global.nc.v2.f64 	{%fd58, %fd59}, [%rd11+32];
	fma.rn.f64 	%fd60, %fd57, %fd48, %fd58;
	fma.rn.f64 	%fd61, %fd60, %fd48, %fd59;
	fma.rn.f64 	%fd62, %fd61, %fd81, %fd81;
	fma.rn.f64 	%fd63, %fd61, %fd48, 0d3FF0000000000000;
	selp.f64 	%fd64, %fd63, %fd62, %p10;
	and.b32  	%r43, %r56, 2;
	setp.eq.s32 	%p11, %r43, 0;
	mov.f64 	%fd65, 0d0000000000000000;
	sub.f64 	%fd66, %fd65, %fd64;
	selp.f64 	%fd67, %fd64, %fd66, %p11;
	add.s32 	%r12, %r22, %r1;
	add.s32 	%r13, %r23, %r33;
	cvt.rn.f64.s32 	%fd68, %r12;
	sub.f64 	%fd69, %fd68, %fd14;
	mul.f64 	%fd70, %fd69, %fd8;
	cvt.rn.f64.s32 	%fd71, %r13;
	sub.f64 	%fd72, %fd71, %fd15;
	mul.f64 	%fd73, %fd72, %fd67;
	sub.f64 	%fd74, %fd70, %fd73;
	mul.f64 	%fd75, %fd69, %fd67;
	fma.rn.f64 	%fd76, %fd72, %fd8, %fd75;
	add.f64 	%fd77, %fd74, 0d3FE0000000000000;
	cvt.rzi.s32.f64 	%r44, %fd77;
	add.f64 	%fd78, %fd76, 0d3FE0000000000000;
	cvt.rzi.s32.f64 	%r45, %fd78;
	setp.lt.s32 	%p12, %r44, %r17;
	add.s32 	%r46, %r17, %r19;
	setp.ge.s32 	%p13, %r44, %r46;
	setp.lt.s32 	%p14, %r45, %r18;
	or.pred  	%p15, %p12, %p14;
	or.pred  	%p16, %p15, %p13;
	add.s32 	%r47, %r18, %r20;
	setp.ge.s32 	%p17, %r45, %r47;
	or.pred  	%p18, %p16, %p17;
	@%p18 bra 	$L__BB1_12;
	mul.lo.s32 	%r50, %r45, %r16;
	cvt.s64.s32 	%rd16, %r50;
	mul.lo.s32 	%r51, %r13, %r21;
	cvt.s64.s32 	%rd17, %r51;
	mul.lo.s32 	%r52, %r44, 3;
	cvt.s64.s32 	%rd18, %r52;
	add.s64 	%rd19, %rd16, %rd18;
	cvta.to.global.u64 	%rd20, %rd2;
	add.s64 	%rd21, %rd20, %rd19;
	ld.global.nc.u8 	%rs2, [%rd21];
	cvt.u16.u8 	%rs3, %rs2;
	mul.lo.s32 	%r53, %r12, 3;
	cvt.s64.s32 	%rd22, %r53;
	add.s64 	%rd23, %rd17, %rd22;
	add.s64 	%rd24, %rd1, %rd23;
	st.global.u8 	[%rd24], %rs3;
	ld.global.nc.u8 	%rs4, [%rd21+1];
	cvt.u16.u8 	%rs5, %rs4;
	st.global.u8 	[%rd24+1], %rs5;
	ld.global.nc.u8 	%rs6, [%rd21+2];
	cvt.u16.u8 	%rs7, %rs6;
	st.global.u8 	[%rd24+2], %rs7;
	bra.uni 	$L__BB1_13;
$L__BB1_12:
	mul.lo.s32 	%r48, %r13, %r21;
	cvt.s64.s32 	%rd12, %r48;
	mul.lo.s32 	%r49, %r12, 3;
	cvt.s64.s32 	%rd13, %r49;
	add.s64 	%rd14, %rd12, %rd13;
	add.s64 	%rd15, %rd1, %rd14;
	mov.b16 	%rs1, 0;
	st.global.u8 	[%rd15], %rs1;
	st.global.u8 	[%rd15+1], %rs1;
	st.global.u8 	[%rd15+2], %rs1;
$L__BB1_13:
	ret;

}
	// .globl	_Z21rotate_32f_C1R_kernelPKf8NppiSizei8NppiRectPfiS2_ddd
.visible .entry _Z21rotate_32f_C1R_kernelPKf8NppiSizei8NppiRectPfiS2_ddd(
	.param .u64 .ptr .align 1 _Z21rotate_32f_C1R_kernelPKf8NppiSizei8NppiRectPfiS2_ddd_param_0,
	.param .align 4 .b8 _Z21rotate_32f_C1R_kernelPKf8NppiSizei8NppiRectPfiS2_ddd_param_1[8],
	.param .u32 _Z21rotate_32f_C1R_kernelPKf8NppiSizei8NppiRectPfiS2_ddd_param_2,
	.param .align 4 .b8 _Z21rotate_32f_C1R_kernelPKf8NppiSizei8NppiRectPfiS2_ddd_param_3[16],
	.param .u64 .ptr .align 1 _Z21rotate_32f_C1R_kernelPKf8NppiSizei8NppiRectPfiS2_ddd_param_4,
	.param .u32 _Z21rotate_32f_C1R_kernelPKf8NppiSizei8NppiRectPfiS2_ddd_param_5,
	.param .align 4 .b8 _Z21rotate_32f_C1R_kernelPKf8NppiSizei8NppiRectPfiS2_ddd_param_6[16],
	.param .f64 _Z21rotate_32f_C1R_kernelPKf8NppiSizei8NppiRectPfiS2_ddd_param_7,
	.param .f64 _Z21rotate_32f_C1R_kernelPKf8NppiSizei8NppiRectPfiS2_ddd_param_8,
	.param .f64 _Z21rotate_32f_C1R_kernelPKf8NppiSizei8NppiRectPfiS2_ddd_param_9
)
{
	.reg .pred 	%p<19>;
	.reg .b32 	%r<55>;
	.reg .b32 	%f<2>;
	.reg .b64 	%rd<25>;
	.reg .b64 	%fd<82>;

	ld.param.u32 	%r23, [_Z21rotate_32f_C1R_kernelPKf8NppiSizei8NppiRectPfiS2_ddd_param_6+4];
	ld.param.u32 	%r22, [_Z21rotate_32f_C1R_kernelPKf8NppiSizei8NppiRectPfiS2_ddd_param_6];
	ld.param.u32 	%r20, [_Z21rotate_32f_C1R_kernelPKf8NppiSizei8NppiRectPfiS2_ddd_param_3+12];
	ld.param.u32 	%r19, [_Z21rotate_32f_C1R_kernelPKf8NppiSizei8NppiRectPfiS2_ddd_param_3+8];
	ld.param.u32 	%r18, [_Z21rotate_32f_C1R_kernelPKf8NppiSizei8NppiRectPfiS2_ddd_param_3+4];
	ld.param.u32 	%r17, [_Z21rotate_32f_C1R_kernelPKf8NppiSizei8NppiRectPfiS2_ddd_param_3];
	ld.param.u64 	%rd2, [_Z21rotate_32f_C1R_kernelPKf8NppiSizei8NppiRectPfiS2_ddd_param_0];
	ld.param.u32 	%r24, [_Z21rotate_32f_C1R_kernelPKf8NppiSizei8NppiRectPfiS2_ddd_param_6+8];
	ld.param.u32 	%r16, [_Z21rotate_32f_C1R_kernelPKf8NppiSizei8NppiRectPfiS2_ddd_param_2];
	ld.param.u64 	%rd3, [_Z21rotate_32f_C1R_kernelPKf8NppiSizei8NppiRectPfiS2_ddd_param_4];
	ld.param.u32 	%r21, [_Z21rotate_32f_C1R_kernelPKf8NppiSizei8NppiRectPfiS2_ddd_param_5];
	ld.param.u32 	%r26, [_Z21rotate_32f_C1R_kernelPKf8NppiSizei8NppiRectPfiS2_ddd_param_6+12];
	ld.param.f64 	%fd13, [_Z21rotate_32f_C1R_kernelPKf8NppiSizei8NppiRectPfiS2_ddd_param_7];
	ld.param.f64 	%fd14, [_Z21rotate_32f_C1R_kernelPKf8NppiSizei8NppiRectPfiS2_ddd_param_8];
	ld.param.f64 	%fd15, [_Z21rotate_32f_C1R_kernelPKf8NppiSizei8NppiRectPfiS2_ddd_param_9];
	cvta.to.global.u64 	%rd1, %rd3;
	mov.u32 	%r27, %ctaid.x;
	mov.u32 	%r28, %ntid.x;
	mov.u32 	%r29, %tid.x;
	mad.lo.s32 	%r1, %r27, %r28, %r29;
	mov.u32 	%r30, %ctaid.y;
	mov.u32 	%r31, %ntid.y;
	mov.u32 	%r32, %tid.y;
	mad.lo.s32 	%r33, %r30, %r31, %r32;
	setp.ge.s32 	%p1, %r1, %r24;
	setp.ge.s32 	%p2, %r33, %r26;
	or.pred  	%p3, %p1, %p2;
	@%p3 bra 	$L__BB2_13;
	mul.f64 	%fd16, %fd13, 0d400921FB54442D18;
	div.rn.f64 	%fd1, %fd16, 0d4066800000000000;
	abs.f64 	%fd2, %fd1;
	setp.neu.f64 	%p4, %fd2, 0d7FF0000000000000;
	@%p4 bra 	$L__BB2_3;
	mov.f64 	%fd22, 0d0000000000000000;
	mul.rn.f64 	%fd80, %fd1, %fd22;
	mov.b32 	%r53, 1;
	bra.uni 	$L__BB2_6;
$L__BB2_3:
	mul.f64 	%fd17, %fd1, 0d3FE45F306DC9C883;
	cvt.rni.s32.f64 	%r52, %fd17;
	cvt.rn.f64.s32 	%fd18, %r52;
	fma.rn.f64 	%fd19, %fd18, 0dBFF921FB54442D18, %fd1;
	fma.rn.f64 	%fd20, %fd18, 0dBC91A62633145C00, %fd19;
	fma.rn.f64 	%fd80, %fd18, 0dB97B839A252049C0, %fd20;
	setp.ltu.f64 	%p5, %fd2, 0d41E0000000000000;
	@%p5 bra 	$L__BB2_5;
	{ // callseq 4, 0
	.param .b64 param0;
	st.param.f64 	[param0], %fd1;
	.param .align 16 .b8 retval0[16];
	call.uni (retval0), 
	__internal_trig_reduction_slowpathd, 
	(
	param0
	);
	ld.param.f64 	%fd80, [retval0];
	ld.param.b32 	%r52, [retval0+8];
	} // callseq 4
$L__BB2_5:
	add.s32 	%r53, %r52, 1;
$L__BB2_6:
	shl.b32 	%r36, %r53, 6;
	cvt.u64.u32 	%rd4, %r36;
	and.b64  	%rd5, %rd4, 64;
	mov.u64 	%rd6, __cudart_sin_cos_coeffs;
	add.s64 	%rd7, %rd6, %rd5;
	mul.rn.f64 	%fd23, %fd80, %fd80;
	and.b32  	%r37, %r53, 1;
	setp.eq.b32 	%p7, %r37, 1;
	selp.f64 	%fd24, 0dBDA8FF8320FD8164, 0d3DE5DB65F9785EBA, %p7;
	ld.global.nc.v2.f64 	{%fd25, %fd26}, [%rd7];
	fma.rn.f64 	%fd27, %fd24, %fd23, %fd25;
	fma.rn.f64 	%fd28, %fd27, %fd23, %fd26;
	ld.global.nc.v2.f64 	{%fd29, %fd30}, [%rd7+16];
	fma.rn.f64 	%fd31, %fd28, %fd23, %fd29;
	fma.rn.f64 	%fd32, %fd31, %fd23, %fd30;
	ld.global.nc.v2.f64 	{%fd33, %fd34}, [%rd7+32];
	fma.rn.f64 	%fd35, %fd32, %fd23, %fd33;
	fma.rn.f64 	%fd36, %fd35, %fd23, %fd34;
	fma.rn.f64 	%fd37, %fd36, %fd80, %fd80;
	fma.rn.f64 	%fd38, %fd36, %fd23, 0d3FF0000000000000;
	selp.f64 	%fd39, %fd38, %fd37, %p7;
	and.b32  	%r38, %r53, 2;
	setp.eq.s32 	%p8, %r38, 0;
	mov.f64 	%fd40, 0d0000000000000000;
	sub.f64 	%fd41, %fd40, %fd39;
	selp.f64 	%fd8, %fd39, %fd41, %p8;
	@%p4 bra 	$L__BB2_8;
	mov.f64 	%fd47, 0d0000000000000000;
	mul.rn.f64 	%fd81, %fd1, %fd47;
	mov.b32 	%r54, 0;
	bra.uni 	$L__BB2_10;
$L__BB2_8:
	mul.f64 	%fd42, %fd1, 0d3FE45F306DC9C883;
	cvt.rni.s32.f64 	%r54, %fd42;
	cvt.rn.f64.s32 	%fd43, %r54;
	fma.rn.f64 	%fd44, %fd43, 0dBFF921FB54442D18, %fd1;
	fma.rn.f64 	%fd45, %fd43, 0dBC91A62633145C00, %fd44;
	fma.rn.f64 	%fd81, %fd43, 0dB97B839A252049C0, %fd45;
	setp.ltu.f64 	%p9, %fd2, 0d41E0000000000000;
	@%p9 bra 	$L__BB2_10;
	{ // callseq 5, 0
	.param .b64 param0;
	st.param.f64 	[param0], %fd1;
	.param .align 16 .b8 retval0[16];
	call.uni (retval0), 
	__internal_trig_reduction_slowpathd, 
	(
	param0
	);
	ld.param.f64 	%fd81, [retval0];
	ld.param.b32 	%r54, [retval0+8];
	} // callseq 5
$L__BB2_10:
	shl.b32 	%r41, %r54, 6;
	cvt.u64.u32 	%rd8, %r41;
	and.b64  	%rd9, %rd8, 64;
	mov.u64 	%rd10, __cudart_sin_cos_coeffs;
	add.s64 	%rd11, %rd10, %rd9;
	mul.rn.f64 	%fd48, %fd81, %fd81;
	and.b32  	%r42, %r54, 1;
	setp.eq.b32 	%p10, %r42, 1;
	selp.f64 	%fd49, 0dBDA8FF8320FD8164, 0d3DE5DB65F9785EBA, %p10;
	ld.global.nc.v2.f64 	{%fd50, %fd51}, [%rd11];
	fma.rn.f64 	%fd52, %fd49, %fd48, %fd50;
	fma.rn.f64 	%fd53, %fd52, %fd48, %fd51;
	ld.global.nc.v2.f64 	{%fd54, %fd55}, [%rd11+16];
	fma.rn.f64 	%fd56, %fd53, %fd48, %fd54;
	fma.rn.f64 	%fd57, %fd56, %fd48, %fd55;
	ld.global.nc.v2.f64 	{%fd58, %fd59}, [%rd11+32];
	fma.rn.f64 	%fd60, %fd57, %fd48, %fd58;
	fma.rn.f64 	%fd61, %fd60, %fd48, %fd59;
	fma.rn.f64 	%fd62, %fd61, %fd81, %fd81;
	fma.rn.f64 	%fd63, %fd61, %fd48, 0d3FF0000000000000;
	selp.f64 	%fd64, %fd63, %fd62, %p10;
	and.b32  	%r43, %r54, 2;
	setp.eq.s32 	%p11, %r43, 0;
	mov.f64 	%fd65, 0d0000000000000000;
	sub.f64 	%fd66, %fd65, %fd64;
	selp.f64 	%fd67, %fd64, %fd66, %p11;
	add.s32 	%r12, %r22, %r1;
	add.s32 	%r13, %r23, %r33;
	cvt.rn.f64.s32 	%fd68, %r12;
	sub.f64 	%fd69, %fd68, %fd14;
	mul.f64 	%fd70, %fd69, %fd8;
	cvt.rn.f64.s32 	%fd71, %r13;
	sub.f64 	%fd72, %fd71, %fd15;
	mul.f64 	%fd73, %fd72, %fd67;
	sub.f64 	%fd74, %fd70, %fd73;
	mul.f64 	%fd75, %fd69, %fd67;
	fma.rn.f64 	%fd76, %fd72, %fd8, %fd75;
	add.f64 	%fd77, %fd74, 0d3FE0000000000000;
	cvt.rzi.s32.f64 	%r44, %fd77;
	add.f64 	%fd78, %fd76, 0d3FE0000000000000;
	cvt.rzi.s32.f64 	%r45, %fd78;
	setp.lt.s32 	%p12, %r44, %r17;
	add.s32 	%r46, %r17, %r19;
	setp.ge.s32 	%p13, %r44, %r46;
	setp.lt.s32 	%p14, %r45, %r18;
	or.pred  	%p15, %p12, %p14;
	or.pred  	%p16, %p15, %p13;
	add.s32 	%r47, %r18, %r20;
	setp.ge.s32 	%p17, %r45, %r47;
	or.pred  	%p18, %p16, %p17;
	@%p18 bra 	$L__BB2_12;
	mul.lo.s32 	%r50, %r45, %r16;
	cvt.s64.s32 	%rd16, %r50;
	cvta.to.global.u64 	%rd17, %rd2;
	add.s64 	%rd18, %rd17, %rd16;
	mul.lo.s32 	%r51, %r13, %r21;
	cvt.s64.s32 	%rd19, %r51;
	add.s64 	%rd20, %rd1, %rd19;
	mul.wide.s32 	%rd21, %r44, 4;
	add.s64 	%rd22, %rd18, %rd21;
	ld.global.nc.f32 	%f1, [%rd22];
	mul.wide.s32 	%rd23, %r12, 4;
	add.s64 	%rd24, %rd20, %rd23;
	st.global.f32 	[%rd24], %f1;
	bra.uni 	$L__BB2_13;
$L__BB2_12:
	mul.lo.s32 	%r48, %r13, %r21;
	cvt.s64.s32 	%rd12, %r48;
	add.s64 	%rd13, %rd1, %rd12;
	mul.wide.s32 	%rd14, %r12, 4;
	add.s64 	%rd15, %rd13, %rd14;
	mov.b32 	%r49, 0;
	st.global.u32 	[%rd15], %r49;
$L__BB2_13:
	ret;

}
.func  (.param .align 16 .b8 func_retval0[16]) __internal_trig_reduction_slowpathd(
	.param .b64 __internal_trig_reduction_slowpathd_param_0
)
{
	.local .align 8 .b8 	__local_depot3[40];
	.reg .b64 	%SP;
	.reg .b64 	%SPL;
	.reg .pred 	%p<10>;
	.reg .b32 	%r<47>;
	.reg .b64 	%rd<74>;
	.reg .b64 	%fd<5>;

	mov.u64 	%SPL, __local_depot3;
	ld.param.f64 	%fd4, [__internal_trig_reduction_slowpathd_param_0];
	add.u64 	%rd1, %SPL, 0;
	{
	.reg .b32 %temp; 
	mov.b64 	{%temp, %r1}, %fd4;
	}
	shr.u32 	%r2, %r1, 20;
	and.b32  	%r3, %r2, 2047;
	setp.eq.s32 	%p1, %r3, 2047;
	mov.b32 	%r46, 0;
	@%p1 bra 	$L__BB3_9;
	add.s32 	%r20, %r3, -1024;
	mov.b64 	%rd20, %fd4;
	shl.b64 	%rd2, %rd20, 11;
	shr.u32 	%r4, %r20, 6;
	sub.s32 	%r45, 15, %r4;
	sub.s32 	%r21, 19, %r4;
	setp.lt.u32 	%p2, %r20, 128;
	selp.b32 	%r6, 18, %r21, %p2;
	setp.ge.s32 	%p3, %r45, %r6;
	mov.b64 	%rd70, 0;
	@%p3 bra 	$L__BB3_4;
	add.s32 	%r23, %r6, %r4;
	neg.s32 	%r43, %r23;
	or.b64  	%rd3, %rd2, -9223372036854775808;
	mov.b64 	%rd70, 0;
	mov.b32 	%r42, 0;
	mov.u64 	%rd25, __cudart_i2opi_d;
	mov.u32 	%r44, %r45;
$L__BB3_3:
	.pragma "nounroll";
	mul.wide.s32 	%rd22, %r42, 8;
	add.s64 	%rd23, %rd1, %rd22;
	mul.wide.s32 	%rd24, %r44, 8;
	add.s64 	%rd26, %rd25, %rd24;
	ld.global.nc.u64 	%rd27, [%rd26];
	{
	.reg .u32 %r0, %r1, %r2, %r3, %alo, %ahi, %blo, %bhi, %clo, %chi;
	mov.b64 	{%alo,%ahi}, %rd27;
	mov.b64 	{%blo,%bhi}, %rd3;
	mov.b64 	{%clo,%chi}, %rd70;
	mad.lo.cc.u32 	%r0, %alo, %blo, %clo;
	madc.hi.cc.u32 	%r1, %alo, %blo, %chi;
	madc.hi.u32 	%r2, %alo, %bhi, 0;
	mad.lo.cc.u32 	%r1, %alo, %bhi, %r1;
	madc.hi.cc.u32 	%r2, %ahi, %blo, %r2;
	madc.hi.u32 	%r3, %ahi, %bhi, 0;
	mad.lo.cc.u32 	%r1, %ahi, %blo, %r1;
	madc.lo.cc.u32 	%r2, %ahi, %bhi, %r2;
	addc.u32 	%r3, %r3, 0;
	mov.b64 	%rd28, {%r0,%r1};
	mov.b64 	%rd70, {%r2,%r3};
	}
	st.local.u64 	[%rd23], %rd28;
	add.s32 	%r44, %r44, 1;
	add.s32 	%r43, %r43, 1;
	add.s32 	%r42, %r42, 1;
	setp.ne.s32 	%p4, %r43, -15;
	mov.u32 	%r45, %r6;
	@%p4 bra 	$L__BB3_3;
$L__BB3_4:
	cvt.s64.s32 	%rd29, %r45;
	cvt.u64.u32 	%rd30, %r4;
	add.s64 	%rd31, %rd30, %rd29;
	shl.b64 	%rd32, %rd31, 3;
	add.s64 	%rd33, %rd1, %rd32;
	st.local.u64 	[%rd33+-120], %rd70;
	and.b32  	%r15, %r2, 63;
	ld.local.u64 	%rd72, [%rd1+16];
	ld.local.u64 	%rd71, [%rd1+24];
	setp.eq.s32 	%p5, %r15, 0;
	@%p5 bra 	$L__BB3_6;
	shl.b64 	%rd34, %rd71, %r15;
	shr.u64 	%rd35, %rd72, 1;
	xor.b32  	%r24, %r15, 63;
	shr.u64 	%rd36, %rd35, %r24;
	or.b64  	%rd71, %rd34, %rd36;
	ld.local.u64 	%rd37, [%rd1+8];
	shl.b64 	%rd38, %rd72, %r15;
	shr.u64 	%rd39, %rd37, 1;
	shr.u64 	%rd40, %rd39, %r24;
	or.b64  	%rd72, %rd38, %rd40;
$L__BB3_6:
	and.b32  	%r25, %r1, -2147483648;
	shr.u64 	%rd41, %rd71, 62;
	cvt.u32.u64 	%r26, %rd41;
	mov.b64 	{%r27, %r28}, %rd71;
	mov.b64 	{%r29, %r30}, %rd72;
	shf.l.wrap.b32 	%r31, %r30, %r27, 2;
	shf.l.wrap.b32 	%r32, %r27, %r28, 2;
	mov.b64 	%rd42, {%r31, %r32};
	shl.b64 	%rd43, %rd72, 2;
	shr.u64 	%rd44, %rd42, 63;
	cvt.u32.u64 	%r33, %rd44;
	add.s32 	%r34, %r33, %r26;
	setp.eq.s32 	%p6, %r25, 0;
	neg.s32 	%r35, %r34;
	selp.b32 	%r46, %r34, %r35, %p6;
	setp.gt.s64 	%p7, %rd42, -1;
	mov.b64 	%rd45, 0;
	{
	.reg .u32 %r0, %r1, %r2, %r3, %a0, %a1, %a2, %a3, %b0, %b1, %b2, %b3;
	mov.b64 	{%a0,%a1}, %rd45;
	mov.b64 	{%a2,%a3}, %rd45;
	mov.b64 	{%b0,%b1}, %rd43;
	mov.b64 	{%b2,%b3}, %rd42;
	sub.cc.u32 	%r0, %a0, %b0;
	subc.cc.u32 	%r1, %a1, %b1;
	subc.cc.u32 	%r2, %a2, %b2;
	subc.u32 	%r3, %a3, %b3;
	mov.b64 	%rd46, {%r0,%r1};
	mov.b64 	%rd47, {%r2,%r3};
	}
	xor.b32  	%r36, %r25, -2147483648;
	selp.b64 	%rd73, %rd42, %rd47, %p7;
	selp.b64 	%rd14, %rd43, %rd46, %p7;
	selp.b32 	%r17, %r25, %r36, %p7;
	clz.b64 	%r37, %rd73;
	cvt.u64.u32 	%rd15, %r37;
	setp.eq.s32 	%p8, %r37, 0;
	@%p8 bra 	$L__BB3_8;
	cvt.u32.u64 	%r38, %rd15;
	and.b32  	%r39, %r38, 63;
	shl.b64 	%rd48, %rd73, %r39;
	shr.u64 	%rd49, %rd14, 1;
	not.b32 	%r40, %r38;
	and.b32  	%r41, %r40, 63;
	shr.u64 	%rd50, %rd49, %r41;
	or.b64  	%rd73, %rd48, %rd50;
$L__BB3_8:
	mov.b64 	%rd51, -3958705157555305931;
	{
	.reg .u32 %r0, %r1, %r2, %r3, %alo, %ahi, %blo, %bhi;
	mov.b64 	{%alo,%ahi}, %rd73;
	mov.b64 	{%blo,%bhi}, %rd51;
	mul.lo.u32 	%r0, %alo, %blo;
	mul.hi.u32 	%r1, %alo, %blo;
	mad.lo.cc.u32 	%r1, %alo, %bhi, %r1;
	madc.hi.u32 	%r2, %alo, %bhi, 0;
	mad.lo.cc.u32 	%r1, %ahi, %blo, %r1;
	madc.hi.cc.u32 	%r2, %ahi, %blo, %r2;
	madc.hi.u32 	%r3, %ahi, %bhi, 0;
	mad.lo.cc.u32 	%r2, %ahi, %bhi, %r2;
	addc.u32 	%r3, %r3, 0;
	mov.b64 	%rd52, {%r0,%r1};
	mov.b64 	%rd53, {%r2,%r3};
	}
	setp.gt.s64 	%p9, %rd53, 0;
	{
	.reg .u32 %r0, %r1, %r2, %r3, %a0, %a1, %a2, %a3, %b0, %b1, %b2, %b3;
	mov.b64 	{%a0,%a1}, %rd52;
	mov.b64 	{%a2,%a3}, %rd53;
	mov.b64 	{%b0,%b1}, %rd52;
	mov.b64 	{%b2,%b3}, %rd53;
	add.cc.u32 	%r0, %a0, %b0;
	addc.cc.u32 	%r1, %a1, %b1;
	addc.cc.u32 	%r2, %a2, %b2;
	addc.u32 	%r3, %a3, %b3;
	mov.b64 	%rd54, {%r0,%r1};
	mov.b64 	%rd55, {%r2,%r3};
	}
	selp.b64 	%rd56, %rd55, %rd53, %p9;
	selp.s64 	%rd57, -1, 0, %p9;
	sub.s64 	%rd58, %rd57, %rd15;
	cvt.u64.u32 	%rd59, %r17;
	shl.b64 	%rd60, %rd59, 32;
	add.s64 	%rd61, %rd56, 1;
	shr.u64 	%rd62, %rd61, 10;
	add.s64 	%rd63, %rd62, 1;
	shr.u64 	%rd64, %rd63, 1;
	shl.b64 	%rd65, %rd58, 52;
	add.s64 	%rd66, %rd65, %rd64;
	add.s64 	%rd67, %rd66, 4602678819172646912;
	or.b64  	%rd68, %rd67, %rd60;
	mov.b64 	%fd4, %rd68;
$L__BB3_9:
	st.param.f64 	[func_retval0], %fd4;
	st.param.b32 	[func_retval0+8], %r46;
	ret;

}


// ===== COMPILED SASS (sm_100) =====

	.target	sm_100

	.elftype	@"ET_EXEC"


//--------------------- .note.nv.tkinfo           --------------------------
	.section	.note.nv.tkinfo,"",@"SHT_NOTE"
	.sectionflags	@"SHF_NOTE_NV_TKINFO"
	.tkinfo
        /*0018*/ 	.word	0x00000002
        /*0030*/ 	.string	""
        /*0030*/ 	.string	"ptxas"
        /*0030*/ 	.string	"Cuda compilation tools, release 13.0, V13.0.88"
        /*0030*/ 	.string	"Build cuda_13.0.r13.0/compiler.36424714_0"
        /*0030*/ 	.string	"-arch sm_100 -m 64 "



//--------------------- .note.nv.cuinfo           --------------------------
	.section	.note.nv.cuinfo,"",@"SHT_NOTE"
	.sectionflags	@"SHF_NOTE_NV_CUINFO"
        /*0018*/ 	.short	0x0002
        /*001a*/ 	.short	0x0064
        /*001c*/ 	.short	0x0082
	.zero		2


//--------------------- .nv.info                  --------------------------
	.section	.nv.info,"",@"SHT_CUDA_INFO"
	.align	4


	//----- nvinfo : EIATTR_REGCOUNT
	.align		4
        /*0000*/ 	.byte	0x04, 0x2f
        /*0002*/ 	.short	(.L_3 - .L_2)
	.align		4
.L_2:
        /*0004*/ 	.word	index@(_Z20rotate_8u_C1R_kernelPKh8NppiSizei8NppiRectPhiS2_ddd)
        /*0008*/ 	.word	0x0000001c


	//----- nvinfo : EIATTR_FRAME_SIZE
	.align		4
.L_3:
        /*000c*/ 	.byte	0x04, 0x11
        /*000e*/ 	.short	(.L_5 - .L_4)
	.align		4
.L_4:
        /*0010*/ 	.word	index@($_Z20rotate_8u_C1R_kernelPKh8NppiSizei8NppiRectPhiS2_ddd$__internal_trig_reduction_slowpathd)
        /*0014*/ 	.word	0x00000028


	//----- nvinfo : EIATTR_FRAME_SIZE
	.align		4
.L_5:
        /*0018*/ 	.byte	0x04, 0x11
        /*001a*/ 	.short	(.L_7 - .L_6)
	.align		4
.L_6:
        /*001c*/ 	.word	index@($__internal_2_$__cuda_sm20_div_rn_f64_full)
        /*0020*/ 	.word	0x00000028


	//----- nvinfo : EIATTR_FRAME_SIZE
	.align		4
.L_7:
        /*0024*/ 	.byte	0x04, 0x11
        /*0026*/ 	.short	(.L_9 - .L_8)
	.align		4
.L_8:
        /*0028*/ 	.word	index@(_Z20rotate_8u_C1R_kernelPKh8NppiSizei8NppiRectPhiS2_ddd)
        /*002c*/ 	.word	0x00000028


	//----- nvinfo : EIATTR_REGCOUNT
	.align		4
.L_9:
        /*0030*/ 	.byte	0x04, 0x2f
        /*0032*/ 	.short	(.L_11 - .L_10)
	.align		4
.L_10:
        /*0034*/ 	.word	index@(_Z20rotate_8u_C3R_kernelPKh8NppiSizei8NppiRectPhiS2_ddd)
        /*0038*/ 	.word	0x0000001c


	//----- nvinfo : EIATTR_FRAME_SIZE
	.align		4
.L_11:
        /*003c*/ 	.byte	0x04, 0x11
        /*003e*/ 	.short	(.L_13 - .L_12)
	.align		4
.L_12:
        /*0040*/ 	.word	index@($_Z20rotate_8u_C3R_kernelPKh8NppiSizei8NppiRectPhiS2_ddd$__internal_trig_reduction_slowpathd)
        /*0044*/ 	.word	0x00000028


	//----- nvinfo : EIATTR_FRAME_SIZE
	.align		4
.L_13:
        /*0048*/ 	.byte	0x04, 0x11
        /*004a*/ 	.short	(.L_15 - .L_14)
	.align		4
.L_14:
        /*004c*/ 	.word	index@($__internal_1_$__cuda_sm20_div_rn_f64_full)
        /*0050*/ 	.word	0x00000028


	//----- nvinfo : EIATTR_FRAME_SIZE
	.align		4
.L_15:
        /*0054*/ 	.byte	0x04, 0x11
        /*0056*/ 	.short	(.L_17 - .L_16)
	.align		4
.L_16:
        /*0058*/ 	.word	index@(_Z20rotate_8u_C3R_kernelPKh8NppiSizei8NppiRectPhiS2_ddd)
        /*005c*/ 	.word	0x00000028


	//----- nvinfo : EIATTR_REGCOUNT
	.align		4
.L_17:
        /*0060*/ 	.byte	0x04, 0x2f
        /*0062*/ 	.short	(.L_19 - .L_18)
	.align		4
.L_18:
        /*0064*/ 	.word	index@(_Z21rotate_32f_C1R_kernelPKf8NppiSizei8NppiRectPfiS2_ddd)
        /*0068*/ 	.word	0x0000001c


	//----- nvinfo : EIATTR_FRAME_SIZE
	.align		4
.L_19:
        /*006c*/ 	.byte	0x04, 0x11
        /*006e*/ 	.short	(.L_21 - .L_20)
	.align		4
.L_20:
        /*0070*/ 	.word	index@($_Z21rotate_32f_C1R_kernelPKf8NppiSizei8NppiRectPfiS2_ddd$__internal_trig_reduction_slowpathd)
        /*0074*/ 	.word	0x00000028


	//----- nvinfo : EIATTR_FRAME_SIZE
	.align		4
.L_21:
        /*0078*/ 	.byte	0x04, 0x11
        /*007a*/ 	.short	(.L_23 - .L_22)
	.align		4
.L_22:
        /*007c*/ 	.word	index@($__internal_0_$__cuda_sm20_div_rn_f64_full)
        /*0080*/ 	.word	0x00000028


	//----- nvinfo : EIATTR_FRAME_SIZE
	.align		4
.L_23:
        /*0084*/ 	.byte	0x04, 0x11
        /*0086*/ 	.short	(.L_25 - .L_24)
	.align		4
.L_24:
        /*0088*/ 	.word	index@(_Z21rotate_32f_C1R_kernelPKf8NppiSizei8NppiRectPfiS2_ddd)
        /*008c*/ 	.word	0x00000028


	//----- nvinfo : EIATTR_MIN_STACK_SIZE
	.align		4
.L_25:
        /*0090*/ 	.byte	0x04, 0x12
        /*0092*/ 	.short	(.L_27 - .L_26)
	.align		4
.L_26:
        /*0094*/ 	.word	index@(_Z21rotate_32f_C1R_kernelPKf8NppiSizei8NppiRectPfiS2_ddd)
        /*0098*/ 	.word	0x00000028


	//----- nvinfo : EIATTR_MIN_STACK_SIZE
	.align		4
.L_27:
        /*009c*/ 	.byte	0x04, 0x12
        /*009e*/ 	.short	(.L_29 - .L_28)
	.align		4
.L_28:
        /*00a0*/ 	.word	index@(_Z20rotate_8u_C3R_kernelPKh8NppiSizei8NppiRectPhiS2_ddd)
        /*00a4*/ 	.word	0x00000028


	//----- nvinfo : EIATTR_MIN_STACK_SIZE
	.align		4
.L_29:
        /*00a8*/ 	.byte	0x04, 0x12
        /*00aa*/ 	.short	(.L_31 - .L_30)
	.align		4
.L_30:
        /*00ac*/ 	.word	index@(_Z20rotate_8u_C1R_kernelPKh8NppiSizei8NppiRectPhiS2_ddd)
        /*00b0*/ 	.word	0x00000028
.L_31:


//--------------------- .nv.compat                --------------------------
	.section	.nv.compat,"",@"SHT_CUDA_COMPAT_INFO"
	.align	4
        /*0000*/ 	.byte	0x02, 0x09, 0x00, 0x00, 0x02, 0x02, 0x01, 0x00, 0x02, 0x05, 0x05, 0x00, 0x03, 0x07, 0x01, 0x01
        /*0010*/ 	.byte	0x02, 0x03, 0x00, 0x00, 0x02, 0x06, 0x01, 0x00, 0x04, 0x0b, 0x08, 0x00, 0x01, 0x00, 0x00, 0x00
        /*0020*/ 	.byte	0x00, 0x00, 0x00, 0x00


//--------------------- .nv.info._Z21rotate_32f_C1R_kernelPKf8NppiSizei8NppiRectPfiS2_ddd --------------------------
	.section	.nv.info._Z21rotate_32f_C1R_kernelPKf8NppiSizei8NppiRectPfiS2_ddd,"",@"SHT_CUDA_INFO"
	.sectionflags	@""
	.align	4


	//----- nvinfo : EIATTR_CUDA_API_VERSION
	.align		4
        /*0000*/ 	.byte	0x04, 0x37
        /*0002*/ 	.short	(.L_33 - .L_32)
.L_32:
        /*0004*/ 	.word	0x00000082


	//----- nvinfo : EIATTR_KPARAM_INFO
	.align		4
.L_33:
        /*0008*/ 	.byte	0x04, 0x17
        /*000a*/ 	.short	(.L_35 - .L_34)
.L_34:
        /*000c*/ 	.word	0x00000000
        /*0010*/ 	.short	0x0009
        /*0012*/ 	.short	0x0058
        /*0014*/ 	.byte	0x00, 0xf0, 0x21, 0x00


	//----- nvinfo : EIATTR_KPARAM_INFO
	.align		4
.L_35:
        /*0018*/ 	.byte	0x04, 0x17
        /*001a*/ 	.short	(.L_37 - .L_36)
.L_36:
        /*001c*/ 	.word	0x00000000
        /*0020*/ 	.short	0x0008
        /*0022*/ 	.short	0x0050
        /*0024*/ 	.byte	0x00, 0xf0, 0x21, 0x00


	//----- nvinfo : EIATTR_KPARAM_INFO
	.align		4
.L_37:
        /*0028*/ 	.byte	0x04, 0x17
        /*002a*/ 	.short	(.L_39 - .L_38)
.L_38:
        /*002c*/ 	.word	0x00000000
        /*0030*/ 	.short	0x0007
        /*0032*/ 	.short	0x0048
        /*0034*/ 	.byte	0x00, 0xf0, 0x21, 0x00


	//----- nvinfo : EIATTR_KPARAM_INFO
	.align		4
.L_39:
        /*0038*/ 	.byte	0x04, 0x17
        /*003a*/ 	.short	(.L_41 - .L_40)
.L_40:
        /*003c*/ 	.word	0x00000000
        /*0040*/ 	.short	0x0006
        /*0042*/ 	.short	0x0034
        /*0044*/ 	.byte	0x00, 0xf0, 0x41, 0x00


	//----- nvinfo : EIATTR_KPARAM_INFO
	.align		4
.L_41:
        /*0048*/ 	.byte	0x04, 0x17
        /*004a*/ 	.short	(.L_43 - .L_42)
.L_42:
        /*004c*/ 	.word	0x00000000
        /*0050*/ 	.short	0x0005
        /*0052*/ 	.short	0x0030
        /*0054*/ 	.byte	0x00, 0xf0, 0x11, 0x00


	//----- nvinfo : EIATTR_KPARAM_INFO
	.align		4
.L_43:
        /*0058*/ 	.byte	0x04, 0x17
        /*005a*/ 	.short	(.L_45 - .L_44)
.L_44:
        /*005c*/ 	.word	0x00000000
        /*0060*/ 	.short	0x0004
        /*0062*/ 	.short	0x0028
        /*0064*/ 	.byte	0x00, 0xf5, 0x21, 0x00


	//----- nvinfo : EIATTR_KPARAM_INFO
	.align		4
.L_45:
        /*0068*/ 	.byte	0x04, 0x17
        /*006a*/ 	.short	(.L_47 - .L_46)
.L_46:
        /*006c*/ 	.word	0x00000000
        /*0070*/ 	.short	0x0003
        /*0072*/ 	.short	0x0014
        /*0074*/ 	.byte	0x00, 0xf0, 0x41, 0x00


	//----- nvinfo : EIATTR_KPARAM_INFO
	.align		4
.L_47:
        /*0078*/ 	.byte	0x04, 0x17
        /*007a*/ 	.short	(.L_49 - .L_48)
.L_48:
        /*007c*/ 	.word	0x00000000
        /*0080*/ 	.short	0x0002
        /*0082*/ 	.short	0x0010
        /*0084*/ 	.byte	0x00, 0xf0, 0x11, 0x00


	//----- nvinfo : EIATTR_KPARAM_INFO
	.align		4
.L_49:
        /*0088*/ 	.byte	0x04, 0x17
        /*008a*/ 	.short	(.L_51 - .L_50)
.L_50:
        /*008c*/ 	.word	0x00000000
        /*0090*/ 	.short	0x0001
        /*0092*/ 	.short	0x0008
        /*0094*/ 	.byte	0x00, 0xf0, 0x21, 0x00


	//----- nvinfo : EIATTR_KPARAM_INFO
	.align		4
.L_51:
        /*0098*/ 	.byte	0x04, 0x17
        /*009a*/ 	.short	(.L_53 - .L_52)
.L_52:
        /*009c*/ 	.word	0x00000000
        /*00a0*/ 	.short	0x0000
        /*00a2*/ 	.short	0x0000
        /*00a4*/ 	.byte	0x00, 0xf5, 0x21, 0x00


	//----- nvinfo : EIATTR_SPARSE_MMA_MASK
	.align		4
.L_53:
        /*00a8*/ 	.byte	0x03, 0x50
        /*00aa*/ 	.short	0x0000


	//----- nvinfo : EIATTR_MAXREG_COUNT
	.align		4
        /*00ac*/ 	.byte	0x03, 0x1b
        /*00ae*/ 	.short	0x00ff


	//----- nvinfo : EIATTR_MERCURY_ISA_VERSION
	.align		4
        /*00b0*/ 	.byte	0x03, 0x5f
        /*00b2*/ 	.short	0x0101


	//----- nvinfo : EIATTR_VRC_CTA_INIT_COUNT
	.align		4
        /*00b4*/ 	.byte	0x02, 0x4a
	.zero		1
	.zero		1


	//----- nvinfo : EIATTR_EXIT_INSTR_OFFSETS
	.align		4
        /*00b8*/ 	.byte	0x04, 0x1c
        /*00ba*/ 	.short	(.L_55 - .L_54)


	//   ....[0]....
.L_54:
        /*00bc*/ 	.word	0x000000e0


	//   ....[1]....
        /*00c0*/ 	.word	0x00000bd0


	//   ....[2]....
        /*00c4*/ 	.word	0x00000c50


	//----- nvinfo : EIATTR_CRS_STACK_SIZE
	.align		4
.L_55:
        /*00c8*/ 	.byte	0x04, 0x1e
        /*00ca*/ 	.short	(.L_57 - .L_56)
.L_56:
        /*00cc*/ 	.word	0x00000000


	//----- nvinfo : EIATTR_CBANK_PARAM_SIZE
	.align		4
.L_57:
        /*00d0*/ 	.byte	0x03, 0x19
        /*00d2*/ 	.short	0x0060


	//----- nvinfo : EIATTR_PARAM_CBANK
	.align		4
        /*00d4*/ 	.byte	0x04, 0x0a
        /*00d6*/ 	.short	(.L_59 - .L_58)
	.align		4
.L_58:
        /*00d8*/ 	.word	index@(.nv.constant0._Z21rotate_32f_C1R_kernelPKf8NppiSizei8NppiRectPfiS2_ddd)
        /*00dc*/ 	.short	0x0380
        /*00de*/ 	.short	0x0060


	//----- nvinfo : EIATTR_SW_WAR
	.align		4
.L_59:
        /*00e0*/ 	.byte	0x04, 0x36
        /*00e2*/ 	.short	(.L_61 - .L_60)
.L_60:
        /*00e4*/ 	.word	0x00000008
.L_61:


//--------------------- .nv.info._Z20rotate_8u_C3R_kernelPKh8NppiSizei8NppiRectPhiS2_ddd --------------------------
	.section	.nv.info._Z20rotate_8u_C3R_kernelPKh8NppiSizei8NppiRectPhiS2_ddd,"",@"SHT_CUDA_INFO"
	.sectionflags	@""
	.align	4


	//----- nvinfo : EIATTR_CUDA_API_VERSION
	.align		4
        /*0000*/ 	.byte	0x04, 0x37
        /*0002*/ 	.short	(.L_63 - .L_62)
.L_62:
        /*0004*/ 	.word	0x00000082


	//----- nvinfo : EIATTR_KPARAM_INFO
	.align		4
.L_63:
        /*0008*/ 	.byte	0x04, 0x17
        /*000a*/ 	.short	(.L_65 - .L_64)
.L_64:
        /*000c*/ 	.word	0x00000000
        /*0010*/ 	.short	0x0009
        /*0012*/ 	.short	0x0058
        /*0014*/ 	.byte	0x00, 0xf0, 0x21, 0x00


	//----- nvinfo : EIATTR_KPARAM_INFO
	.align		4
.L_65:
        /*0018*/ 	.byte	0x04, 0x17
        /*001a*/ 	.short	(.L_67 - .L_66)
.L_66:
        /*001c*/ 	.word	0x00000000
        /*0020*/ 	.short	0x0008
        /*0022*/ 	.short	0x0050
        /*0024*/ 	.byte	0x00, 0xf0, 0x21, 0x00


	//----- nvinfo : EIATTR_KPARAM_INFO
	.align		4
.L_67:
        /*0028*/ 	.byte	0x04, 0x17
        /*002a*/ 	.short	(.L_69 - .L_68)
.L_68:
        /*002c*/ 	.word	0x00000000
        /*0030*/ 	.short	0x0007
        /*0032*/ 	.short	0x0048
        /*0034*/ 	.byte	0x00, 0xf0, 0x21, 0x00


	//----- nvinfo : EIATTR_KPARAM_INFO
	.align		4
.L_69:
        /*0038*/ 	.byte	0x04, 0x17
        /*003a*/ 	.short	(.L_71 - .L_70)
.L_70:
        /*003c*/ 	.word	0x00000000
        /*0040*/ 	.short	0x0006
        /*0042*/ 	.short	0x0034
        /*0044*/ 	.byte	0x00, 0xf0, 0x41, 0x00


	//----- nvinfo : EIATTR_KPARAM_INFO
	.align		4
.L_71:
        /*0048*/ 	.byte	0x04, 0x17
        /*004a*/ 	.short	(.L_73 - .L_72)
.L_72:
        /*004c*/ 	.word	0x00000000
        /*0050*/ 	.short	0x0005
        /*0052*/ 	.short	0x0030
        /*0054*/ 	.byte	0x00, 0xf0, 0x11, 0x00


	//----- nvinfo : EIATTR_KPARAM_INFO
	.align		4
.L_73:
        /*0058*/ 	.byte	0x04, 0x17
        /*005a*/ 	.short	(.L_75 - .L_74)
.L_74:
        /*005c*/ 	.word	0x00000000
        /*0060*/ 	.short	0x0004
        /*0062*/ 	.short	0x0028
        /*0064*/ 	.byte	0x00, 0xf5, 0x21, 0x00


	//----- nvinfo : EIATTR_KPARAM_INFO
	.align		4
.L_75:
        /*0068*/ 	.byte	0x04, 0x17
        /*006a*/ 	.short	(.L_77 - .L_76)
.L_76:
        /*006c*/ 	.word	0x00000000
        /*0070*/ 	.short	0x0003
        /*0072*/ 	.short	0x0014
        /*0074*/ 	.byte	0x00, 0xf0, 0x41, 0x00


	//----- nvinfo : EIATTR_KPARAM_INFO
	.align		4
.L_77:
        /*0078*/ 	.byte	0x04, 0x17
        /*007a*/ 	.short	(.L_79 - .L_78)
.L_78:
        /*007c*/ 	.word	0x00000000
        /*0080*/ 	.short	0x0002
        /*0082*/ 	.short	0x0010
        /*0084*/ 	.byte	0x00, 0xf0, 0x11, 0x00


	//----- nvinfo : EIATTR_KPARAM_INFO
	.align		4
.L_79:
        /*0088*/ 	.byte	0x04, 0x17
        /*008a*/ 	.short	(.L_81 - .L_80)
.L_80:
        /*008c*/ 	.word	0x00000000
        /*0090*/ 	.short	0x0001
        /*0092*/ 	.short	0x0008
        /*0094*/ 	.byte	0x00, 0xf0, 0x21, 0x00


	//----- nvinfo : EIATTR_KPARAM_INFO
	.align		4
.L_81:
        /*0098*/ 	.byte	0x04, 0x17
        /*009a*/ 	.short	(.L_83 - .L_82)
.L_82:
        /*009c*/ 	.word	0x00000000
        /*00a0*/ 	.short	0x0000
        /*00a2*/ 	.short	0x0000
        /*00a4*/ 	.byte	0x00, 0xf5, 0x21, 0x00


	//----- nvinfo : EIATTR_SPARSE_MMA_MASK
	.align		4
.L_83:
        /*00a8*/ 	.byte	0x03, 0x50
        /*00aa*/ 	.short	0x0000


	//----- nvinfo : EIATTR_MAXREG_COUNT
	.align		4
        /*00ac*/ 	.byte	0x03, 0x1b
        /*00ae*/ 	.short	0x00ff


	//----- nvinfo : EIATTR_MERCURY_ISA_VERSION
	.align		4
        /*00b0*/ 	.byte	0x03, 0x5f
        /*00b2*/ 	.short	0x0101


	//----- nvinfo : EIATTR_VRC_CTA_INIT_COUNT
	.align		4
        /*00b4*/ 	.byte	0x02, 0x4a
	.zero		1
	.zero		1


	//----- nvinfo : EIATTR_EXIT_INSTR_OFFSETS
	.align		4
        /*00b8*/ 	.byte	0x04, 0x1c
        /*00ba*/ 	.short	(.L_85 - .L_84)


	//   ....[0]....
.L_84:
        /*00bc*/ 	.word	0x000000e0


	//   ....[1]....
        /*00c0*/ 	.word	0x00000c50


	//   ....[2]....
        /*00c4*/ 	.word	0x00000d10


	//----- nvinfo : EIATTR_CRS_STACK_SIZE
	.align		4
.L_85:
        /*00c8*/ 	.byte	0x04, 0x1e
        /*00ca*/ 	.short	(.L_87 - .L_86)
.L_86:
        /*00cc*/ 	.word	0x00000000


	//----- nvinfo : EIATTR_CBANK_PARAM_SIZE
	.align		4
.L_87:
        /*00d0*/ 	.byte	0x03, 0x19
        /*00d2*/ 	.short	0x0060


	//----- nvinfo : EIATTR_PARAM_CBANK
	.align		4
        /*00d4*/ 	.byte	0x04, 0x0a
        /*00d6*/ 	.short	(.L_89 - .L_88)
	.align		4
.L_88:
        /*00d8*/ 	.word	index@(.nv.constant0._Z20rotate_8u_C3R_kernelPKh8NppiSizei8NppiRectPhiS2_ddd)
        /*00dc*/ 	.short	0x0380
        /*00de*/ 	.short	0x0060


	//----- nvinfo : EIATTR_SW_WAR
	.align		4
.L_89:
        /*00e0*/ 	.byte	0x04, 0x36
        /*00e2*/ 	.short	(.L_91 - .L_90)
.L_90:
        /*00e4*/ 	.word	0x00000008
.L_91:


//--------------------- .nv.info._Z20rotate_8u_C1R_kernelPKh8NppiSizei8NppiRectPhiS2_ddd --------------------------
	.section	.nv.info._Z20rotate_8u_C1R_kernelPKh8NppiSizei8NppiRectPhiS2_ddd,"",@"SHT_CUDA_INFO"
	.sectionflags	@""
	.align	4


	//----- nvinfo : EIATTR_CUDA_API_VERSION
	.align		4
        /*0000*/ 	.byte	0x04, 0x37
        /*0002*/ 	.short	(.L_93 - .L_92)
.L_92:
        /*0004*/ 	.word	0x00000082


	//----- nvinfo : EIATTR_KPARAM_INFO
	.align		4
.L_93:
        /*0008*/ 	.byte	0x04, 0x17
        /*000a*/ 	.short	(.L_95 - .L_94)
.L_94:
        /*000c*/ 	.word	0x00000000
        /*0010*/ 	.short	0x0009
        /*0012*/ 	.short	0x0058
        /*0014*/ 	.byte	0x00, 0xf0, 0x21, 0x00


	//----- nvinfo : EIATTR_KPARAM_INFO
	.align		4
.L_95:
        /*0018*/ 	.byte	0x04, 0x17
        /*001a*/ 	.short	(.L_97 - .L_96)
.L_96:
        /*001c*/ 	.word	0x00000000
        /*0020*/ 	.short	0x0008
        /*0022*/ 	.short	0x0050
        /*0024*/ 	.byte	0x00, 0xf0, 0x21, 0x00


	//----- nvinfo : EIATTR_KPARAM_INFO
	.align		4
.L_97:
        /*0028*/ 	.byte	0x04, 0x17
        /*002a*/ 	.short	(.L_99 - .L_98)
.L_98:
        /*002c*/ 	.word	0x00000000
        /*0030*/ 	.short	0x0007
        /*0032*/ 	.short	0x0048
        /*0034*/ 	.byte	0x00, 0xf0, 0x21, 0x00


	//----- nvinfo : EIATTR_KPARAM_INFO
	.align		4
.L_99:
        /*0038*/ 	.byte	0x04, 0x17
        /*003a*/ 	.short	(.L_101 - .L_100)
.L_100:
        /*003c*/ 	.word	0x00000000
        /*0040*/ 	.short	0x0006
        /*0042*/ 	.short	0x0034
        /*0044*/ 	.byte	0x00, 0xf0, 0x41, 0x00


	//----- nvinfo : EIATTR_KPARAM_INFO
	.align		4
.L_101:
        /*0048*/ 	.byte	0x04, 0x17
        /*004a*/ 	.short	(.L_103 - .L_102)
.L_102:
        /*004c*/ 	.word	0x00000000
        /*0050*/ 	.short	0x0005
        /*0052*/ 	.short	0x0030
        /*0054*/ 	.byte	0x00, 0xf0, 0x11, 0x00


	//----- nvinfo : EIATTR_KPARAM_INFO
	.align		4
.L_103:
        /*0058*/ 	.byte	0x04, 0x17
        /*005a*/ 	.short	(.L_105 - .L_104)
.L_104:
        /*005c*/ 	.word	0x00000000
        /*0060*/ 	.short	0x0004
        /*0062*/ 	.short	0x0028
        /*0064*/ 	.byte	0x00, 0xf5, 0x21, 0x00


	//----- nvinfo : EIATTR_KPARAM_INFO
	.align		4
.L_105:
        /*0068*/ 	.byte	0x04, 0x17
        /*006a*/ 	.short	(.L_107 - .L_106)
.L_106:
        /*006c*/ 	.word	0x00000000
        /*0070*/ 	.short	0x0003
        /*0072*/ 	.short	0x0014
        /*0074*/ 	.byte	0x00, 0xf0, 0x41, 0x00


	//----- nvinfo : EIATTR_KPARAM_INFO
	.align		4
.L_107:
        /*0078*/ 	.byte	0x04, 0x17
        /*007a*/ 	.short	(.L_109 - .L_108)
.L_108:
        /*007c*/ 	.word	0x00000000
        /*0080*/ 	.short	0x0002
        /*0082*/ 	.short	0x0010
        /*0084*/ 	.byte	0x00, 0xf0, 0x11, 0x00


	//----- nvinfo : EIATTR_KPARAM_INFO
	.align		4
.L_109:
        /*0088*/ 	.byte	0x04, 0x17
        /*008a*/ 	.short	(.L_111 - .L_110)
.L_110:
        /*008c*/ 	.word	0x00000000
        /*0090*/ 	.short	0x0001
        /*0092*/ 	.short	0x0008
        /*0094*/ 	.byte	0x00, 0xf0, 0x21, 0x00


	//----- nvinfo : EIATTR_KPARAM_INFO
	.align		4
.L_111:
        /*0098*/ 	.byte	0x04, 0x17
        /*009a*/ 	.short	(.L_113 - .L_112)
.L_112:
        /*009c*/ 	.word	0x00000000
        /*00a0*/ 	.short	0x0000
        /*00a2*/ 	.short	0x0000
        /*00a4*/ 	.byte	0x00, 0xf5, 0x21, 0x00


	//----- nvinfo : EIATTR_SPARSE_MMA_MASK
	.align		4
.L_113:
        /*00a8*/ 	.byte	0x03, 0x50
        /*00aa*/ 	.short	0x0000


	//----- nvinfo : EIATTR_MAXREG_COUNT
	.align		4
        /*00ac*/ 	.byte	0x03, 0x1b
        /*00ae*/ 	.short	0x00ff


	//----- nvinfo : EIATTR_MERCURY_ISA_VERSION
	.align		4
        /*00b0*/ 	.byte	0x03, 0x5f
        /*00b2*/ 	.short	0x0101


	//----- nvinfo : EIATTR_VRC_CTA_INIT_COUNT
	.align		4
        /*00b4*/ 	.byte	0x02, 0x4a
	.zero		1
	.zero		1


	//----- nvinfo : EIATTR_EXIT_INSTR_OFFSETS
	.align		4
        /*00b8*/ 	.byte	0x04, 0x1c
        /*00ba*/ 	.short	(.L_115 - .L_114)


	//   ....[0]....
.L_114:
        /*00bc*/ 	.word	0x000000e0


	//   ....[1]....
        /*00c0*/ 	.word	0x00000bf0


	//   ....[2]....
        /*00c4*/ 	.word	0x00000c80


	//----- nvinfo : EIATTR_CRS_STACK_SIZE
	.align		4
.L_115:
        /*00c8*/ 	.byte	0x04, 0x1e
        /*00ca*/ 	.short	(.L_117 - .L_116)
.L_116:
        /*00cc*/ 	.word	0x00000000


	//----- nvinfo : EIATTR_CBANK_PARAM_SIZE
	.align		4
.L_117:
        /*00d0*/ 	.byte	0x03, 0x19
        /*00d2*/ 	.short	0x0060


	//----- nvinfo : EIATTR_PARAM_CBANK
	.align		4
        /*00d4*/ 	.byte	0x04, 0x0a
        /*00d6*/ 	.short	(.L_119 - .L_118)
	.align		4
.L_118:
        /*00d8*/ 	.word	index@(.nv.constant0._Z20rotate_8u_C1R_kernelPKh8NppiSizei8NppiRectPhiS2_ddd)
        /*00dc*/ 	.short	0x0380
        /*00de*/ 	.short	0x0060


	//----- nvinfo : EIATTR_SW_WAR
	.align		4
.L_119:
        /*00e0*/ 	.byte	0x04, 0x36
        /*00e2*/ 	.short	(.L_121 - .L_120)
.L_120:
        /*00e4*/ 	.word	0x00000008
.L_121:


//--------------------- .nv.callgraph             --------------------------
	.section	.nv.callgraph,"",@"SHT_CUDA_CALLGRAPH"
	.align	4
	.sectionentsize	8
	.align		4
        /*0000*/ 	.word	0x00000000
	.align		4
        /*0004*/ 	.word	0xffffffff
	.align		4
        /*0008*/ 	.word	0x00000000
	.align		4
        /*000c*/ 	.word	0xfffffffe
	.align		4
        /*0010*/ 	.word	0x00000000
	.align		4
        /*0014*/ 	.word	0xfffffffd
	.align		4
        /*0018*/ 	.word	0x00000000
	.align		4
        /*001c*/ 	.word	0xfffffffc


//--------------------- .nv.constant4             --------------------------
	.section	.nv.constant4,"a",@progbits
	.align	8
	.align		8
.nv.constant4:
        /*0000*/ 	.dword	__cudart_i2opi_d
	.align		8
        /*0008*/ 	.dword	__cudart_sin_cos_coeffs


//--------------------- .text._Z21rotate_32f_C1R_kernelPKf8NppiSizei8NppiRectPfiS2_ddd --------------------------
	.section	.text._Z21rotate_32f_C1R_kernelPKf8NppiSizei8NppiRectPfiS2_ddd,"ax",@progbits
	.align	128
        .global         _Z21rotate_32f_C1R_kernelPKf8NppiSizei8NppiRectPfiS2_ddd
        .type           _Z21rotate_32f_C1R_kernelPKf8NppiSizei8NppiRectPfiS2_ddd,@function
        .size           _Z21rotate_32f_C1R_kernelPKf8NppiSizei8NppiRectPfiS2_ddd,(.L_x_40 - _Z21rotate_32f_C1R_kernelPKf8NppiSizei8NppiRectPfiS2_ddd)
        .other          _Z21rotate_32f_C1R_kernelPKf8NppiSizei8NppiRectPfiS2_ddd,@"STO_CUDA_ENTRY STV_DEFAULT"
_Z21rotate_32f_C1R_kernelPKf8NppiSizei8NppiRectPfiS2_ddd:
.text._Z21rotate_32f_C1R_kernelPKf8NppiSizei8NppiRectPfiS2_ddd:
[----:B------:R-:W0:Y:S01]  /*0000*/  LDC R1, c[0x0][0x37c] ;  /* 0x0000df00ff017b82 */ /* 0x000e220000000800 */
[----:B------:R-:W1:Y:S07]  /*0010*/  S2R R3, SR_TID.Y ;  /* 0x0000000000037919 */ /* 0x000e6e0000002200 */
[----:B------:R-:W2:Y:S01]  /*0020*/  LDC R5, c[0x0][0x360] ;  /* 0x0000d800ff057b82 */ /* 0x000ea20000000800 */
[----:B------:R-:W3:Y:S01]  /*0030*/  LDCU UR6, c[0x0][0x3c0] ;  /* 0x00007800ff0677ac */ /* 0x000ee20008000800 */
[----:B0-----:R-:W-:Y:S01]  /*0040*/  VIADD R1, R1, 0xffffffd8 ;  /* 0xffffffd801017836 */ /* 0x001fe20000000000 */
[----:B------:R-:W2:Y:S01]  /*0050*/  S2R R0, SR_TID.X ;  /* 0x0000000000007919 */ /* 0x000ea20000002100 */
[----:B------:R-:W0:Y:S04]  /*0060*/  LDCU UR7, c[0x0][0x3bc] ;  /* 0x00007780ff0777ac */ /* 0x000e280008000800 */
[----:B------:R-:W1:Y:S08]  /*0070*/  S2UR UR5, SR_CTAID.Y ;  /* 0x00000000000579c3 */ /* 0x000e700000002600 */
[----:B------:R-:W1:Y:S08]  /*0080*/  LDC R4, c[0x0][0x364] ;  /* 0x0000d900ff047b82 */ /* 0x000e700000000800 */
[----:B------:R-:W2:Y:S01]  /*0090*/  S2UR UR4, SR_CTAID.X ;  /* 0x00000000000479c3 */ /* 0x000ea20000002500 */
[----:B-1----:R-:W-:-:S05]  /*00a0*/  IMAD R4, R4, UR5, R3 ;  /* 0x0000000504047c24 */ /* 0x002fca000f8e0203 */
[----:B---3--:R-:W-:Y:S01]  /*00b0*/  ISETP.GE.AND P0, PT, R4, UR6, PT ;  /* 0x0000000604007c0c */ /* 0x008fe2000bf06270 */
[----:B--2---:R-:W-:-:S05]  /*00c0*/  IMAD R5, R5, UR4, R0 ;  /* 0x0000000405057c24 */ /* 0x004fca000f8e0200 */
[----:B0-----:R-:W-:-:S13]  /*00d0*/  ISETP.GE.OR P0, PT, R5, UR7, P0 ;  /* 0x0000000705007c0c */ /* 0x001fda0008706670 */
[----:B------:R-:W-:Y:S05]  /*00e0*/  @P0 EXIT ;  /* 0x000000000000094d */ /* 0x000fea0003800000 */
[----:B------:R-:W0:Y:S01]  /*00f0*/  MUFU.RCP64H R3, 180 ;  /* 0x4066800000037908 */ /* 0x000e220000001800 */
[----:B------:R-:W-:Y:S01]  /*0100*/  IMAD.MOV.U32 R8, RZ, RZ, 0x0 ;  /* 0x00000000ff087424 */ /* 0x000fe200078e00ff */
[----:B------:R-:W1:Y:S01]  /*0110*/  LDCU.64 UR4, c[0x0][0x3c8] ;  /* 0x00007900ff0477ac */ /* 0x000e620008000a00 */
[----:B------:R-:W-:Y:S02]  /*0120*/  IMAD.MOV.U32 R9, RZ, RZ, 0x40668000 ;  /* 0x40668000ff097424 */ /* 0x000fe400078e00ff */
[----:B------:R-:W-:-:S06]  /*0130*/  IMAD.MOV.U32 R2, RZ, RZ, 0x1 ;  /* 0x00000001ff027424 */ /* 0x000fcc00078e00ff */
[----:B0-----:R-:W-:-:S08]  /*0140*/  DFMA R6, R2, -R8, 1 ;  /* 0x3ff000000206742b */ /* 0x001fd00000000808 */
[----:B------:R-:W-:-:S08]  /*0150*/  DFMA R6, R6, R6, R6 ;  /* 0x000000060606722b */ /* 0x000fd00000000006 */
[----:B------:R-:W-:Y:S01]  /*0160*/  DFMA R2, R2, R6, R2 ;  /* 0x000000060202722b */ /* 0x000fe20000000002 */
[----:B------:R-:W-:Y:S02]  /*0170*/  IMAD.MOV.U32 R6, RZ, RZ, 0x54442d18 ;  /* 0x54442d18ff067424 */ /* 0x000fe400078e00ff */
[----:B------:R-:W-:-:S05]  /*0180*/  IMAD.MOV.U32 R7, RZ, RZ, 0x400921fb ;  /* 0x400921fbff077424 */ /* 0x000fca00078e00ff */
[----:B------:R-:W-:Y:S02]  /*0190*/  DFMA R8, R2, -R8, 1 ;  /* 0x3ff000000208742b */ /* 0x000fe40000000808 */
[----:B-1----:R-:W-:-:S06]  /*01a0*/  DMUL R6, R6, UR4 ;  /* 0x0000000406067c28 */ /* 0x002fcc0008000000 */
[----:B------:R-:W-:-:S04]  /*01b0*/  DFMA R2, R2, R8, R2 ;  /* 0x000000080202722b */ /* 0x000fc80000000002 */
[----:B------:R-:W-:-:S04]  /*01c0*/  FSETP.GEU.AND P1, PT, |R7|, 6.5827683646048100446e-37, PT ;  /* 0x036000000700780b */ /* 0x000fc80003f2e200 */
[----:B------:R-:W-:-:S08]  /*01d0*/  DMUL R8, R6, R2 ;  /* 0x0000000206087228 */ /* 0x000fd00000000000 */
[----:B------:R-:W-:-:S08]  /*01e0*/  DFMA R10, R8, -180, R6 ;  /* 0xc0668000080a782b */ /* 0x000fd00000000006 */
[----:B------:R-:W-:-:S10]  /*01f0*/  DFMA R2, R2, R10, R8 ;  /* 0x0000000a0202722b */ /* 0x000fd40000000008 */
[----:B------:R-:W-:-:S05]  /*0200*/  FFMA R0, RZ, 3.6015625, R3 ;  /* 0x40668000ff007823 */ /* 0x000fca0000000003 */
[----:B------:R-:W-:-:S13]  /*0210*/  FSETP.GT.AND P0, PT, |R0|, 1.469367938527859385e-39, PT ;  /* 0x001000000000780b */ /* 0x000fda0003f04200 */
[----:B------:R-:W-:Y:S05]  /*0220*/  @P0 BRA P1, `(.L_x_0) ;  /* 0x0000000000100947 */ /* 0x000fea0000800000 */
[----:B------:R-:W-:-:S07]  /*0230*/  MOV R0, 0x250 ;  /* 0x0000025000007802 */ /* 0x000fce0000000f00 */
[----:B------:R-:W-:Y:S05]  /*0240*/  CALL.REL.NOINC `($__internal_0_$__cuda_sm20_div_rn_f64_full) ;  /* 0x0000000800847944 */ /* 0x000fea0003c00000 */
[----:B------:R-:W-:Y:S02]  /*0250*/  IMAD.MOV.U32 R2, RZ, RZ, R12 ;  /* 0x000000ffff027224 */ /* 0x000fe400078e000c */
[----:B------:R-:W-:-:S07]  /*0260*/  IMAD.MOV.U32 R3, RZ, RZ, R13 ;  /* 0x000000ffff037224 */ /* 0x000fce00078e000d */
.L_x_0:
[----:B------:R-:W-:Y:S01]  /*0270*/  DSETP.NEU.AND P2, PT, |R2|, +INF , PT ;  /* 0x7ff000000200742a */ /* 0x000fe20003f4d200 */
[----:B------:R-:W0:-:S13]  /*0280*/  LDCU.64 UR8, c[0x0][0x358] ;  /* 0x00006b00ff0877ac */ /* 0x000e1a0008000a00 */
[----:B------:R-:W-:Y:S01]  /*0290*/  @!P2 DMUL R6, RZ, R2 ;  /* 0x00000002ff06a228 */ /* 0x000fe20000000000 */
[----:B------:R-:W-:Y:S01]  /*02a0*/  @!P2 IMAD.MOV.U32 R0, RZ, RZ, 0x1 ;  /* 0x00000001ff00a424 */ /* 0x000fe200078e00ff */
[----:B------:R-:W-:Y:S09]  /*02b0*/  @!P2 BRA `(.L_x_1) ;  /* 0x000000000058a947 */ /* 0x000ff20003800000 */
[----:B------:R-:W-:Y:S01]  /*02c0*/  UMOV UR4, 0x6dc9c883 ;  /* 0x6dc9c88300047882 */ /* 0x000fe20000000000 */
[----:B------:R-:W-:Y:S01]  /*02d0*/  UMOV UR5, 0x3fe45f30 ;  /* 0x3fe45f3000057882 */ /* 0x000fe20000000000 */
[C---:B------:R-:W-:Y:S02]  /*02e0*/  DSETP.GE.AND P0, PT, |R2|.reuse, 2.14748364800000000000e+09, PT ;  /* 0x41e000000200742a */ /* 0x040fe40003f06200 */
[----:B------:R-:W-:Y:S01]  /*02f0*/  DMUL R8, R2, UR4 ;  /* 0x0000000402087c28 */ /* 0x000fe20008000000 */
[----:B------:R-:W-:Y:S01]  /*0300*/  UMOV UR4, 0x54442d18 ;  /* 0x54442d1800047882 */ /* 0x000fe20000000000 */
[----:B------:R-:W-:-:S04]  /*0310*/  UMOV UR5, 0x3ff921fb ;  /* 0x3ff921fb00057882 */ /* 0x000fc80000000000 */
[----:B------:R-:W1:Y:S08]  /*0320*/  F2I.F64 R0, R8 ;  /* 0x0000000800007311 */ /* 0x000e700000301100 */
[----:B-1----:R-:W1:Y:S02]  /*0330*/  I2F.F64 R6, R0 ;  /* 0x0000000000067312 */ /* 0x002e640000201c00 */
[----:B-1----:R-:W-:Y:S01]  /*0340*/  DFMA R10, R6, -UR4, R2 ;  /* 0x80000004060a7c2b */ /* 0x002fe20008000002 */
[----:B------:R-:W-:Y:S01]  /*0350*/  UMOV UR4, 0x33145c00 ;  /* 0x33145c0000047882 */ /* 0x000fe20000000000 */
[----:B------:R-:W-:-:S06]  /*0360*/  UMOV UR5, 0x3c91a626 ;  /* 0x3c91a62600057882 */ /* 0x000fcc0000000000 */
[----:B------:R-:W-:Y:S01]  /*0370*/  DFMA R10, R6, -UR4, R10 ;  /* 0x80000004060a7c2b */ /* 0x000fe2000800000a */
[----:B------:R-:W-:Y:S01]  /*0380*/  UMOV UR4, 0x252049c0 ;  /* 0x252049c000047882 */ /* 0x000fe20000000000 */
[----:B------:R-:W-:-:S06]  /*0390*/  UMOV UR5, 0x397b839a ;  /* 0x397b839a00057882 */ /* 0x000fcc0000000000 */
[----:B------:R-:W-:Y:S01]  /*03a0*/  DFMA R6, R6, -UR4, R10 ;  /* 0x8000000406067c2b */ /* 0x000fe2000800000a */
[----:B------:R-:W-:Y:S10]  /*03b0*/  @!P0 BRA `(.L_x_2) ;  /* 0x0000000000148947 */ /* 0x000ff40003800000 */
[----:B------:R-:W-:Y:S01]  /*03c0*/  IMAD.MOV.U32 R8, RZ, RZ, R2 ;  /* 0x000000ffff087224 */ /* 0x000fe200078e0002 */
[----:B------:R-:W-:Y:S01]  /*03d0*/  MOV R0, 0x400 ;  /* 0x0000040000007802 */ /* 0x000fe20000000f00 */
[----:B------:R-:W-:-:S07]  /*03e0*/  IMAD.MOV.U32 R6, RZ, RZ, R3 ;  /* 0x000000ffff067224 */ /* 0x000fce00078e0003 */
[----:B0-----:R-:W-:Y:S05]  /*03f0*/  CALL.REL.NOINC `($_Z21rotate_32f_C1R_kernelPKf8NppiSizei8NppiRectPfiS2_ddd$__internal_trig_reduction_slowpathd) ;  /* 0x0000000c004c7944 */ /* 0x001fea0003c00000 */
[----:B------:R-:W-:-:S07]  /*0400*/  IMAD.MOV.U32 R0, RZ, RZ, R10 ;  /* 0x000000ffff007224 */ /* 0x000fce00078e000a */
.L_x_2:
[----:B------:R-:W-:-:S07]  /*0410*/  VIADD R0, R0, 0x1 ;  /* 0x0000000100007836 */ /* 0x000fce0000000000 */
.L_x_1:
[----:B------:R-:W1:Y:S01]  /*0420*/  LDCU.64 UR4, c[0x4][0x8] ;  /* 0x01000100ff0477ac */ /* 0x000e620008000a00 */
[----:B------:R-:W-:-:S05]  /*0430*/  IMAD.SHL.U32 R8, R0, 0x40, RZ ;  /* 0x0000004000087824 */ /* 0x000fca00078e00ff */
[----:B------:R-:W-:-:S04]  /*0440*/  LOP3.LUT R8, R8, 0x40, RZ, 0xc0, !PT ;  /* 0x0000004008087812 */ /* 0x000fc800078ec0ff */
[----:B-1----:R-:W-:-:S05]  /*0450*/  IADD3 R22, P0, PT, R8, UR4, RZ ;  /* 0x0000000408167c10 */ /* 0x002fca000ff1e0ff */
[----:B------:R-:W-:-:S05]  /*0460*/  IMAD.X R23, RZ, RZ, UR5, P0 ;  /* 0x00000005ff177e24 */ /* 0x000fca00080e06ff */
[----:B0-----:R-:W2:Y:S04]  /*0470*/  LDG.E.128.CONSTANT R8, desc[UR8][R22.64] ;  /* 0x0000000816087981 */ /* 0x001ea8000c1e9d00 */
[----:B------:R-:W3:Y:S04]  /*0480*/  LDG.E.128.CONSTANT R12, desc[UR8][R22.64+0x10] ;  /* 0x00001008160c7981 */ /* 0x000ee8000c1e9d00 */
[----:B------:R-:W4:Y:S01]  /*0490*/  LDG.E.128.CONSTANT R16, desc[UR8][R22.64+0x20] ;  /* 0x0000200816107981 */ /* 0x000f22000c1e9d00 */
[----:B------:R-:W-:Y:S01]  /*04a0*/  LOP3.LUT R20, R0, 0x1, RZ, 0xc0, !PT ;  /* 0x0000000100147812 */ /* 0x000fe200078ec0ff */
[----:B------:R-:W-:-:S02]  /*04b0*/  IMAD.MOV.U32 R24, RZ, RZ, 0x20fd8164 ;  /* 0x20fd8164ff187424 */ /* 0x000fc400078e00ff */
[----:B------:R-:W-:Y:S01]  /*04c0*/  IMAD.MOV.U32 R25, RZ, RZ, 0x3da8ff83 ;  /* 0x3da8ff83ff197424 */ /* 0x000fe200078e00ff */
[----:B------:R-:W-:Y:S01]  /*04d0*/  ISETP.NE.U32.AND P0, PT, R20, 0x1, PT ;  /* 0x000000011400780c */ /* 0x000fe20003f05070 */
[----:B------:R-:W-:-:S03]  /*04e0*/  DMUL R20, R6, R6 ;  /* 0x0000000606147228 */ /* 0x000fc60000000000 */
[----:B------:R-:W-:Y:S02]  /*04f0*/  FSEL R24, R24, -8.06006814911005101289e+34, !P0 ;  /* 0xf9785eba18187808 */ /* 0x000fe40004000000 */
[----:B------:R-:W-:-:S06]  /*0500*/  FSEL R25, -R25, 0.11223486810922622681, !P0 ;  /* 0x3de5db6519197808 */ /* 0x000fcc0004000100 */
[----:B--2---:R-:W-:-:S08]  /*0510*/  DFMA R8, R20, R24, R8 ;  /* 0x000000181408722b */ /* 0x004fd00000000008 */
[----:B------:R-:W-:-:S08]  /*0520*/  DFMA R8, R20, R8, R10 ;  /* 0x000000081408722b */ /* 0x000fd0000000000a */
[----:B---3--:R-:W-:-:S08]  /*0530*/  DFMA R8, R20, R8, R12 ;  /* 0x000000081408722b */ /* 0x008fd0000000000c */
[----:B------:R-:W-:-:S08]  /*0540*/  DFMA R8, R20, R8, R14 ;  /* 0x000000081408722b */ /* 0x000fd0000000000e */
[----:B----4-:R-:W-:-:S08]  /*0550*/  DFMA R8, R20, R8, R16 ;  /* 0x000000081408722b */ /* 0x010fd00000000010 */
[----:B------:R-:W-:-:S08]  /*0560*/  DFMA R8, R20, R8, R18 ;  /* 0x000000081408722b */ /* 0x000fd00000000012 */
[----:B------:R-:W-:Y:S02]  /*0570*/  DFMA R6, R8, R6, R6 ;  /* 0x000000060806722b */ /* 0x000fe40000000006 */
[----:B------:R-:W-:-:S10]  /*0580*/  DFMA R8, R20, R8, 1 ;  /* 0x3ff000001408742b */ /* 0x000fd40000000008 */
[----:B------:R-:W-:Y:S02]  /*0590*/  FSEL R10, R8, R6, !P0 ;  /* 0x00000006080a7208 */ /* 0x000fe40004000000 */
[----:B------:R-:W-:Y:S01]  /*05a0*/  FSEL R11, R9, R7, !P0 ;  /* 0x00000007090b7208 */ /* 0x000fe20004000000 */
[----:B------:R-:W-:Y:S01]  /*05b0*/  @!P2 DMUL R6, RZ, R2 ;  /* 0x00000002ff06a228 */ /* 0x000fe20000000000 */
[----:B------:R-:W-:Y:S01]  /*05c0*/  LOP3.LUT P0, RZ, R0, 0x2, RZ, 0xc0, !PT ;  /* 0x0000000200ff7812 */ /* 0x000fe2000780c0ff */
[----:B------:R-:W-:-:S03]  /*05d0*/  @!P2 IMAD.MOV.U32 R0, RZ, RZ, RZ ;  /* 0x000000ffff00a224 */ /* 0x000fc600078e00ff */
[----:B------:R-:W-:-:S10]  /*05e0*/  DADD R8, RZ, -R10 ;  /* 0x00000000ff087229 */ /* 0x000fd4000000080a */
[----:B------:R-:W-:Y:S02]  /*05f0*/  FSEL R12, R10, R8, !P0 ;  /* 0x000000080a0c7208 */ /* 0x000fe40004000000 */
[----:B------:R-:W-:Y:S01]  /*0600*/  FSEL R13, R11, R9, !P0 ;  /* 0x000000090b0d7208 */ /* 0x000fe20004000000 */
[----:B------:R-:W-:Y:S06]  /*0610*/  @!P2 BRA `(.L_x_3) ;  /* 0x000000000054a947 */ /* 0x000fec0003800000 */
[----:B------:R-:W-:Y:S01]  /*0620*/  UMOV UR4, 0x6dc9c883 ;  /* 0x6dc9c88300047882 */ /* 0x000fe20000000000 */
[----:B------:R-:W-:Y:S01]  /*0630*/  UMOV UR5, 0x3fe45f30 ;  /* 0x3fe45f3000057882 */ /* 0x000fe20000000000 */
[C---:B------:R-:W-:Y:S02]  /*0640*/  DSETP.GE.AND P0, PT, |R2|.reuse, 2.14748364800000000000e+09, PT ;  /* 0x41e000000200742a */ /* 0x040fe40003f06200 */
[----:B------:R-:W-:Y:S01]  /*0650*/  DMUL R8, R2, UR4 ;  /* 0x0000000402087c28 */ /* 0x000fe20008000000 */
[----:B------:R-:W-:Y:S01]  /*0660*/  UMOV UR4, 0x54442d18 ;  /* 0x54442d1800047882 */ /* 0x000fe20000000000 */
[----:B------:R-:W-:-:S04]  /*0670*/  UMOV UR5, 0x3ff921fb ;  /* 0x3ff921fb00057882 */ /* 0x000fc80000000000 */
[----:B------:R-:W0:Y:S08]  /*0680*/  F2I.F64 R0, R8 ;  /* 0x0000000800007311 */ /* 0x000e300000301100 */
[----:B0-----:R-:W0:Y:S02]  /*0690*/  I2F.F64 R6, R0 ;  /* 0x0000000000067312 */ /* 0x001e240000201c00 */
[----:B0-----:R-:W-:Y:S01]  /*06a0*/  DFMA R10, R6, -UR4, R2 ;  /* 0x80000004060a7c2b */ /* 0x001fe20008000002 */
        /* <DEDUP_REMOVED lines=10> */
[----:B------:R-:W-:Y:S05]  /*0750*/  CALL.REL.NOINC `($_Z21rotate_32f_C1R_kernelPKf8NppiSizei8NppiRectPfiS2_ddd$__internal_trig_reduction_slowpathd) ;  /* 0x0000000800747944 */ /* 0x000fea0003c00000 */
[----:B------:R-:W-:-:S07]  /*0760*/  IMAD.MOV.U32 R0, RZ, RZ, R10 ;  /* 0x000000ffff007224 */ /* 0x000fce00078e000a */
.L_x_3:
[----:B------:R-:W0:Y:S01]  /*0770*/  LDCU.64 UR4, c[0x4][0x8] ;  /* 0x01000100ff0477ac */ /* 0x000e220008000a00 */
[----:B------:R-:W-:Y:S02]  /*0780*/  IMAD.SHL.U32 R2, R0, 0x40, RZ ;  /* 0x0000004000027824 */ /* 0x000fe400078e00ff */
[----:B------:R-:W-:Y:S01]  /*0790*/  IMAD.MOV.U32 R24, RZ, RZ, 0x20fd8164 ;  /* 0x20fd8164ff187424 */ /* 0x000fe200078e00ff */
[----:B------:R-:W1:Y:S02]  /*07a0*/  LDCU.128 UR12, c[0x0][0x3d0] ;  /* 0x00007a00ff0c77ac */ /* 0x000e640008000c00 */
[----:B------:R-:W-:Y:S01]  /*07b0*/  LOP3.LUT R2, R2, 0x40, RZ, 0xc0, !PT ;  /* 0x0000004002027812 */ /* 0x000fe200078ec0ff */
[----:B------:R-:W-:Y:S01]  /*07c0*/  IMAD.MOV.U32 R25, RZ, RZ, 0x3da8ff83 ;  /* 0x3da8ff83ff197424 */ /* 0x000fe200078e00ff */
[----:B------:R-:W2:Y:S01]  /*07d0*/  LDCU.64 UR6, c[0x0][0x398] ;  /* 0x00007300ff0677ac */ /* 0x000ea20008000a00 */
[----:B------:R-:W2:Y:S01]  /*07e0*/  LDCU UR10, c[0x0][0x394] ;  /* 0x00007280ff0a77ac */ /* 0x000ea20008000800 */
[----:B0-----:R-:W-:Y:S01]  /*07f0*/  IADD3 R14, P0, PT, R2, UR4, RZ ;  /* 0x00000004020e7c10 */ /* 0x001fe2000ff1e0ff */
[----:B------:R-:W0:Y:S04]  /*0800*/  LDCU UR4, c[0x0][0x3b4] ;  /* 0x00007680ff0477ac */ /* 0x000e280008000800 */
[----:B------:R-:W-:Y:S01]  /*0810*/  IMAD.X R15, RZ, RZ, UR5, P0 ;  /* 0x00000005ff0f7e24 */ /* 0x000fe200080e06ff */
[----:B------:R-:W-:Y:S01]  /*0820*/  LOP3.LUT R2, R0, 0x1, RZ, 0xc0, !PT ;  /* 0x0000000100027812 */ /* 0x000fe200078ec0ff */
[----:B------:R-:W3:Y:S03]  /*0830*/  LDCU UR5, c[0x0][0x3b8] ;  /* 0x00007700ff0577ac */ /* 0x000ee60008000800 */
[----:B------:R-:W4:Y:S04]  /*0840*/  LDG.E.128.CONSTANT R8, desc[UR8][R14.64] ;  /* 0x000000080e087981 */ /* 0x000f28000c1e9d00 */
[----:B------:R-:W5:Y:S04]  /*0850*/  LDG.E.128.CONSTANT R16, desc[UR8][R14.64+0x10] ;  /* 0x000010080e107981 */ /* 0x000f68000c1e9d00 */
[----:B------:R-:W5:Y:S01]  /*0860*/  LDG.E.128.CONSTANT R20, desc[UR8][R14.64+0x20] ;  /* 0x000020080e147981 */ /* 0x000f62000c1e9d00 */
[----:B------:R-:W-:Y:S01]  /*0870*/  ISETP.NE.U32.AND P0, PT, R2, 0x1, PT ;  /* 0x000000010200780c */ /* 0x000fe20003f05070 */
[----:B------:R-:W-:Y:S01]  /*0880*/  DMUL R2, R6, R6 ;  /* 0x0000000606027228 */ /* 0x000fe20000000000 */
[----:B0-----:R-:W-:Y:S01]  /*0890*/  VIADD R5, R5, UR4 ;  /* 0x0000000405057c36 */ /* 0x001fe20008000000 */
[----:B--2---:R-:W-:Y:S01]  /*08a0*/  UIADD3 UR4, UPT, UPT, UR10, UR7, URZ ;  /* 0x000000070a047290 */ /* 0x004fe2000fffe0ff */
[----:B------:R-:W-:-:S02]  /*08b0*/  FSEL R24, R24, -8.06006814911005101289e+34, !P0 ;  /* 0xf9785eba18187808 */ /* 0x000fc40004000000 */
[----:B------:R-:W-:Y:S01]  /*08c0*/  FSEL R25, -R25, 0.11223486810922622681, !P0 ;  /* 0x3de5db6519197808 */ /* 0x000fe20004000100 */
[----:B---3--:R-:W-:Y:S01]  /*08d0*/  VIADD R4, R4, UR5 ;  /* 0x0000000504047c36 */ /* 0x008fe20008000000 */
[----:B------:R-:W0:Y:S02]  /*08e0*/  LDCU UR5, c[0x0][0x3a0] ;  /* 0x00007400ff0577ac */ /* 0x000e240008000800 */
[----:B0-----:R-:W-:Y:S02]  /*08f0*/  UIADD3 UR5, UPT, UPT, UR6, UR5, URZ ;  /* 0x0000000506057290 */ /* 0x001fe4000fffe0ff */
[----:B----4-:R-:W-:-:S08]  /*0900*/  DFMA R8, R2, R24, R8 ;  /* 0x000000180208722b */ /* 0x010fd00000000008 */
[----:B------:R-:W-:-:S08]  /*0910*/  DFMA R8, R2, R8, R10 ;  /* 0x000000080208722b */ /* 0x000fd0000000000a */
[----:B-----5:R-:W-:-:S08]  /*0920*/  DFMA R8, R2, R8, R16 ;  /* 0x000000080208722b */ /* 0x020fd00000000010 */
[----:B------:R-:W-:-:S08]  /*0930*/  DFMA R8, R2, R8, R18 ;  /* 0x000000080208722b */ /* 0x000fd00000000012 */
[----:B------:R-:W-:-:S08]  /*0940*/  DFMA R8, R2, R8, R20 ;  /* 0x000000080208722b */ /* 0x000fd00000000014 */
[----:B------:R-:W-:-:S08]  /*0950*/  DFMA R8, R2, R8, R22 ;  /* 0x000000080208722b */ /* 0x000fd00000000016 */
[----:B------:R-:W-:Y:S02]  /*0960*/  DFMA R6, R8, R6, R6 ;  /* 0x000000060806722b */ /* 0x000fe40000000006 */
[----:B------:R-:W-:Y:S01]  /*0970*/  DFMA R2, R2, R8, 1 ;  /* 0x3ff000000202742b */ /* 0x000fe20000000008 */
[----:B------:R-:W1:Y:S09]  /*0980*/  I2F.F64 R8, R5 ;  /* 0x0000000500087312 */ /* 0x000e720000201c00 */
[----:B------:R-:W-:-:S02]  /*0990*/  FSEL R10, R2, R6, !P0 ;  /* 0x00000006020a7208 */ /* 0x000fc40004000000 */
[----:B------:R-:W-:Y:S02]  /*09a0*/  FSEL R11, R3, R7, !P0 ;  /* 0x00000007030b7208 */ /* 0x000fe40004000000 */
[----:B------:R-:W0:Y:S01]  /*09b0*/  I2F.F64 R6, R4 ;  /* 0x0000000400067312 */ /* 0x000e220000201c00 */
[----:B------:R-:W-:Y:S01]  /*09c0*/  LOP3.LUT P0, RZ, R0, 0x2, RZ, 0xc0, !PT ;  /* 0x0000000200ff7812 */ /* 0x000fe2000780c0ff */
[----:B-1----:R-:W-:Y:S02]  /*09d0*/  DADD R8, R8, -UR12 ;  /* 0x8000000c08087e29 */ /* 0x002fe40008000000 */
[----:B------:R-:W-:-:S10]  /*09e0*/  DADD R2, RZ, -R10 ;  /* 0x00000000ff027229 */ /* 0x000fd4000000080a */
[----:B------:R-:W-:Y:S01]  /*09f0*/  FSEL R2, R10, R2, !P0 ;  /* 0x000000020a027208 */ /* 0x000fe20004000000 */
[----:B0-----:R-:W-:Y:S01]  /*0a00*/  DADD R6, R6, -UR14 ;  /* 0x8000000e06067e29 */ /* 0x001fe20008000000 */
[----:B------:R-:W-:-:S06]  /*0a10*/  FSEL R3, R11, R3, !P0 ;  /* 0x000000030b037208 */ /* 0x000fcc0004000000 */
[C---:B------:R-:W-:Y:S02]  /*0a20*/  DMUL R10, R2.reuse, R8 ;  /* 0x00000008020a7228 */ /* 0x040fe40000000000 */
[----:B------:R-:W-:-:S06]  /*0a30*/  DMUL R2, R2, R6 ;  /* 0x0000000602027228 */ /* 0x000fcc0000000000 */
[C---:B------:R-:W-:Y:S02]  /*0a40*/  DFMA R10, R12.reuse, R6, R10 ;  /* 0x000000060c0a722b */ /* 0x040fe4000000000a */
[----:B------:R-:W-:-:S06]  /*0a50*/  DFMA R2, R12, R8, -R2 ;  /* 0x000000080c02722b */ /* 0x000fcc0000000802 */
[----:B------:R-:W-:Y:S02]  /*0a60*/  DADD R10, R10, 0.5 ;  /* 0x3fe000000a0a7429 */ /* 0x000fe40000000000 */
[----:B------:R-:W-:-:S06]  /*0a70*/  DADD R2, R2, 0.5 ;  /* 0x3fe0000002027429 */ /* 0x000fcc0000000000 */
[----:B------:R-:W-:Y:S08]  /*0a80*/  F2I.F64.TRUNC R7, R2 ;  /* 0x0000000200077311 */ /* 0x000ff0000030d100 */
[----:B------:R-:W0:Y:S02]  /*0a90*/  F2I.F64.TRUNC R10, R10 ;  /* 0x0000000a000a7311 */ /* 0x000e24000030d100 */
[----:B0-----:R-:W-:-:S04]  /*0aa0*/  ISETP.GE.AND P0, PT, R10, UR6, PT ;  /* 0x000000060a007c0c */ /* 0x001fc8000bf06270 */
[----:B------:R-:W-:-:S04]  /*0ab0*/  ISETP.LT.OR P0, PT, R7, UR10, !P0 ;  /* 0x0000000a07007c0c */ /* 0x000fc8000c701670 */
[----:B------:R-:W-:-:S04]  /*0ac0*/  ISETP.GE.OR P0, PT, R7, UR4, P0 ;  /* 0x0000000407007c0c */ /* 0x000fc80008706670 */
[----:B------:R-:W-:-:S13]  /*0ad0*/  ISETP.GE.OR P0, PT, R10, UR5, P0 ;  /* 0x000000050a007c0c */ /* 0x000fda0008706670 */
[----:B------:R-:W-:Y:S05]  /*0ae0*/  @P0 BRA `(.L_x_4) ;  /* 0x00000000003c0947 */ /* 0x000fea0003800000 */
[----:B------:R-:W0:Y:S01]  /*0af0*/  LDCU UR4, c[0x0][0x390] ;  /* 0x00007200ff0477ac */ /* 0x000e220008000800 */
[----:B------:R-:W1:Y:S01]  /*0b00*/  LDCU.64 UR6, c[0x0][0x380] ;  /* 0x00007000ff0677ac */ /* 0x000e620008000a00 */
[----:B0-----:R-:W-:Y:S01]  /*0b10*/  IMAD R0, R10, UR4, RZ ;  /* 0x000000040a007c24 */ /* 0x001fe2000f8e02ff */
[----:B------:R-:W0:Y:S04]  /*0b20*/  LDCU UR4, c[0x0][0x3b0] ;  /* 0x00007600ff0477ac */ /* 0x000e280008000800 */
[----:B-1----:R-:W-:-:S04]  /*0b30*/  IADD3 R2, P0, PT, R0, UR6, RZ ;  /* 0x0000000600027c10 */ /* 0x002fc8000ff1e0ff */
[----:B------:R-:W-:Y:S01]  /*0b40*/  LEA.HI.X.SX32 R3, R0, UR7, 0x1, P0 ;  /* 0x0000000700037c11 */ /* 0x000fe200080f0eff */
[----:B------:R-:W1:Y:S02]  /*0b50*/  LDCU.64 UR6, c[0x0][0x3a8] ;  /* 0x00007500ff0677ac */ /* 0x000e640008000a00 */
[----:B------:R-:W-:-:S06]  /*0b60*/  IMAD.WIDE R2, R7, 0x4, R2 ;  /* 0x0000000407027825 */ /* 0x000fcc00078e0202 */
[----:B------:R-:W2:Y:S01]  /*0b70*/  LDG.E.CONSTANT R3, desc[UR8][R2.64] ;  /* 0x0000000802037981 */ /* 0x000ea2000c1e9900 */
[----:B0-----:R-:W-:-:S05]  /*0b80*/  IMAD R4, R4, UR4, RZ ;  /* 0x0000000404047c24 */ /* 0x001fca000f8e02ff */
[----:B-1----:R-:W-:-:S04]  /*0b90*/  IADD3 R6, P0, PT, R4, UR6, RZ ;  /* 0x0000000604067c10 */ /* 0x002fc8000ff1e0ff */
[----:B------:R-:W-:-:S03]  /*0ba0*/  LEA.HI.X.SX32 R7, R4, UR7, 0x1, P0 ;  /* 0x0000000704077c11 */ /* 0x000fc600080f0eff */
[----:B------:R-:W-:-:S05]  /*0bb0*/  IMAD.WIDE R4, R5, 0x4, R6 ;  /* 0x0000000405047825 */ /* 0x000fca00078e0206 */
[----:B--2---:R-:W-:Y:S01]  /*0bc0*/  STG.E desc[UR8][R4.64], R3 ;  /* 0x0000000304007986 */ /* 0x004fe2000c101908 */
[----:B------:R-:W-:Y:S05]  /*0bd0*/  EXIT ;  /* 0x000000000000794d */ /* 0x000fea0003800000 */
.L_x_4:
[----:B------:R-:W0:Y:S01]  /*0be0*/  LDCU UR4, c[0x0][0x3b0] ;  /* 0x00007600ff0477ac */ /* 0x000e220008000800 */
[----:B------:R-:W1:Y:S01]  /*0bf0*/  LDCU.64 UR6, c[0x0][0x3a8] ;  /* 0x00007500ff0677ac */ /* 0x000e620008000a00 */
[----:B0-----:R-:W-:-:S05]  /*0c00*/  IMAD R4, R4, UR4, RZ ;  /* 0x0000000404047c24 */ /* 0x001fca000f8e02ff */
[----:B-1----:R-:W-:-:S04]  /*0c10*/  IADD3 R2, P0, PT, R4, UR6, RZ ;  /* 0x0000000604027c10 */ /* 0x002fc8000ff1e0ff */
[----:B------:R-:W-:-:S03]  /*0c20*/  LEA.HI.X.SX32 R3, R4, UR7, 0x1, P0 ;  /* 0x0000000704037c11 */ /* 0x000fc600080f0eff */
[----:B------:R-:W-:-:S05]  /*0c30*/  IMAD.WIDE R2, R5, 0x4, R2 ;  /* 0x0000000405027825 */ /* 0x000fca00078e0202 */
[----:B------:R-:W-:Y:S01]  /*0c40*/  STG.E desc[UR8][R2.64], RZ ;  /* 0x000000ff02007986 */ /* 0x000fe2000c101908 */
[----:B------:R-:W-:Y:S05]  /*0c50*/  EXIT ;  /* 0x000000000000794d */ /* 0x000fea0003800000 */
        .weak           $__internal_0_$__cuda_sm20_div_rn_f64_full
        .type           $__internal_0_$__cuda_sm20_div_rn_f64_full,@function
        .size           $__internal_0_$__cuda_sm20_div_rn_f64_full,($_Z21rotate_32f_C1R_kernelPKf8NppiSizei8NppiRectPfiS2_ddd$__internal_trig_reduction_slowpathd - $__internal_0_$__cuda_sm20_div_rn_f64_full)
$__internal_0_$__cuda_sm20_div_rn_f64_full:
[----:B------:R-:W-:Y:S01]  /*0c60*/  IMAD.MOV.U32 R3, RZ, RZ, 0x3ff68000 ;  /* 0x3ff68000ff037424 */ /* 0x000fe200078e00ff */
[C---:B------:R-:W-:Y:S01]  /*0c70*/  FSETP.GEU.AND P1, PT, |R7|.reuse, 1.469367938527859385e-39, PT ;  /* 0x001000000700780b */ /* 0x040fe20003f2e200 */
[----:B------:R-:W-:Y:S01]  /*0c80*/  IMAD.MOV.U32 R2, RZ, RZ, 0x0 ;  /* 0x00000000ff027424 */ /* 0x000fe200078e00ff */
[----:B------:R-:W-:Y:S01]  /*0c90*/  LOP3.LUT R12, R7, 0x7ff00000, RZ, 0xc0, !PT ;  /* 0x7ff00000070c7812 */ /* 0x000fe200078ec0ff */
[----:B------:R-:W0:Y:S01]  /*0ca0*/  MUFU.RCP64H R9, R3 ;  /* 0x0000000300097308 */ /* 0x000e220000001800 */
[----:B------:R-:W-:Y:S02]  /*0cb0*/  IMAD.MOV.U32 R8, RZ, RZ, 0x1 ;  /* 0x00000001ff087424 */ /* 0x000fe400078e00ff */
[----:B------:R-:W-:Y:S01]  /*0cc0*/  IMAD.MOV.U32 R13, RZ, RZ, 0x1ca00000 ;  /* 0x1ca00000ff0d7424 */ /* 0x000fe200078e00ff */
[----:B------:R-:W-:Y:S01]  /*0cd0*/  ISETP.GE.U32.AND P0, PT, R12, 0x40600000, PT ;  /* 0x406000000c00780c */ /* 0x000fe20003f06070 */
[----:B------:R-:W-:Y:S02]  /*0ce0*/  IMAD.MOV.U32 R18, RZ, RZ, R12 ;  /* 0x000000ffff127224 */ /* 0x000fe400078e000c */
[----:B------:R-:W-:Y:S01]  /*0cf0*/  IMAD.MOV.U32 R19, RZ, RZ, 0x40600000 ;  /* 0x40600000ff137424 */ /* 0x000fe200078e00ff */
[----:B------:R-:W-:-:S03]  /*0d00*/  SEL R13, R13, 0x63400000, !P0 ;  /* 0x634000000d0d7807 */ /* 0x000fc60004000000 */
[----:B------:R-:W-:Y:S01]  /*0d10*/  VIADD R21, R19, 0xffffffff ;  /* 0xffffffff13157836 */ /* 0x000fe20000000000 */
[----:B0-----:R-:W-:-:S08]  /*0d20*/  DFMA R10, R8, -R2, 1 ;  /* 0x3ff00000080a742b */ /* 0x001fd00000000802 */
[----:B------:R-:W-:-:S08]  /*0d30*/  DFMA R10, R10, R10, R10 ;  /* 0x0000000a0a0a722b */ /* 0x000fd0000000000a */
[----:B------:R-:W-:Y:S01]  /*0d40*/  DFMA R14, R8, R10, R8 ;  /* 0x0000000a080e722b */ /* 0x000fe20000000008 */
[C-C-:B------:R-:W-:Y:S01]  /*0d50*/  @!P1 LOP3.LUT R10, R13.reuse, 0x80000000, R7.reuse, 0xf8, !PT ;  /* 0x800000000d0a9812 */ /* 0x140fe200078ef807 */
[----:B------:R-:W-:Y:S01]  /*0d60*/  IMAD.MOV.U32 R8, RZ, RZ, R6 ;  /* 0x000000ffff087224 */ /* 0x000fe200078e0006 */
[----:B------:R-:W-:Y:S02]  /*0d70*/  LOP3.LUT R9, R13, 0x800fffff, R7, 0xf8, !PT ;  /* 0x800fffff0d097812 */ /* 0x000fe400078ef807 */
[----:B------:R-:W-:Y:S01]  /*0d80*/  @!P1 LOP3.LUT R11, R10, 0x100000, RZ, 0xfc, !PT ;  /* 0x001000000a0b9812 */ /* 0x000fe200078efcff */
[----:B------:R-:W-:Y:S02]  /*0d90*/  @!P1 IMAD.MOV.U32 R10, RZ, RZ, RZ ;  /* 0x000000ffff0a9224 */ /* 0x000fe400078e00ff */
[----:B------:R-:W-:-:S04]  /*0da0*/  DFMA R16, R14, -R2, 1 ;  /* 0x3ff000000e10742b */ /* 0x000fc80000000802 */
[----:B------:R-:W-:-:S04]  /*0db0*/  @!P1 DFMA R8, R8, 2, -R10 ;  /* 0x400000000808982b */ /* 0x000fc8000000080a */
[----:B------:R-:W-:-:S06]  /*0dc0*/  DFMA R10, R14, R16, R14 ;  /* 0x000000100e0a722b */ /* 0x000fcc000000000e */
[----:B------:R-:W-:Y:S02]  /*0dd0*/  @!P1 LOP3.LUT R18, R9, 0x7ff00000, RZ, 0xc0, !PT ;  /* 0x7ff0000009129812 */ /* 0x000fe400078ec0ff */
[----:B------:R-:W-:-:S03]  /*0de0*/  DMUL R16, R10, R8 ;  /* 0x000000080a107228 */ /* 0x000fc60000000000 */
[----:B------:R-:W-:-:S05]  /*0df0*/  VIADD R20, R18, 0xffffffff ;  /* 0xffffffff12147836 */ /* 0x000fca0000000000 */
[----:B------:R-:W-:Y:S01]  /*0e00*/  DFMA R14, R16, -R2, R8 ;  /* 0x80000002100e722b */ /* 0x000fe20000000008 */
[----:B------:R-:W-:-:S04]  /*0e10*/  ISETP.GT.U32.AND P0, PT, R20, 0x7feffffe, PT ;  /* 0x7feffffe1400780c */ /* 0x000fc80003f04070 */
[----:B------:R-:W-:-:S03]  /*0e20*/  ISETP.GT.U32.OR P0, PT, R21, 0x7feffffe, P0 ;  /* 0x7feffffe1500780c */ /* 0x000fc60000704470 */
[----:B------:R-:W-:-:S10]  /*0e30*/  DFMA R10, R10, R14, R16 ;  /* 0x0000000e0a0a722b */ /* 0x000fd40000000010 */
[----:B------:R-:W-:Y:S05]  /*0e40*/  @P0 BRA `(.L_x_5) ;  /* 0x0000000000680947 */ /* 0x000fea0003800000 */
[----:B------:R-:W-:Y:S02]  /*0e50*/  IMAD.MOV.U32 R7, RZ, RZ, 0x40600000 ;  /* 0x40600000ff077424 */ /* 0x000fe400078e00ff */
[----:B------:R-:W-:-:S03]  /*0e60*/  IMAD.MOV.U32 R6, RZ, RZ, RZ ;  /* 0x000000ffff067224 */ /* 0x000fc600078e00ff */
[----:B------:R-:W-:-:S04]  /*0e70*/  VIADDMNMX R12, R12, -R7, 0xb9600000, !PT ;  /* 0xb96000000c0c7446 */ /* 0x000fc80007800907 */
[----:B------:R-:W-:-:S05]  /*0e80*/  VIMNMX R12, PT, PT, R12, 0x46a00000, PT ;  /* 0x46a000000c0c7848 */ /* 0x000fca0003fe0100 */
[----:B------:R-:W-:-:S04]  /*0e90*/  IMAD.IADD R14, R12, 0x1, -R13 ;  /* 0x000000010c0e7824 */ /* 0x000fc800078e0a0d */
[----:B------:R-:W-:-:S06]  /*0ea0*/  VIADD R7, R14, 0x7fe00000 ;  /* 0x7fe000000e077836 */ /* 0x000fcc0000000000 */
[----:B------:R-:W-:-:S10]  /*0eb0*/  DMUL R12, R10, R6 ;  /* 0x000000060a0c7228 */ /* 0x000fd40000000000 */
[----:B------:R-:W-:-:S13]  /*0ec0*/  FSETP.GTU.AND P0, PT, |R13|, 1.469367938527859385e-39, PT ;  /* 0x001000000d00780b */ /* 0x000fda0003f0c200 */
[----:B------:R-:W-:Y:S05]  /*0ed0*/  @P0 BRA `(.L_x_6) ;  /* 0x0000000000880947 */ /* 0x000fea0003800000 */
[----:B------:R-:W-:Y:S01]  /*0ee0*/  DFMA R2, R10, -R2, R8 ;  /* 0x800000020a02722b */ /* 0x000fe20000000008 */
[----:B------:R-:W-:-:S09]  /*0ef0*/  IMAD.MOV.U32 R6, RZ, RZ, RZ ;  /* 0x000000ffff067224 */ /* 0x000fd200078e00ff */
[C---:B------:R-:W-:Y:S02]  /*0f00*/  FSETP.NEU.AND P0, PT, R3.reuse, RZ, PT ;  /* 0x000000ff0300720b */ /* 0x040fe40003f0d000 */
[----:B------:R-:W-:-:S04]  /*0f10*/  LOP3.LUT R2, R3, 0x40668000, RZ, 0x3c, !PT ;  /* 0x4066800003027812 */ /* 0x000fc800078e3cff */
[----:B------:R-:W-:-:S04]  /*0f20*/  LOP3.LUT R9, R2, 0x80000000, RZ, 0xc0, !PT ;  /* 0x8000000002097812 */ /* 0x000fc800078ec0ff */
[----:B------:R-:W-:-:S03]  /*0f30*/  LOP3.LUT R7, R9, R7, RZ, 0xfc, !PT ;  /* 0x0000000709077212 */ /* 0x000fc600078efcff */
[----:B------:R-:W-:Y:S05]  /*0f40*/  @!P0 BRA `(.L_x_6) ;  /* 0x00000000006c8947 */ /* 0x000fea0003800000 */
[----:B------:R-:W-:Y:S01]  /*0f50*/  IMAD.MOV R3, RZ, RZ, -R14 ;  /* 0x000000ffff037224 */ /* 0x000fe200078e0a0e */
[----:B------:R-:W-:Y:S01]  /*0f60*/  DMUL.RP R6, R10, R6 ;  /* 0x000000060a067228 */ /* 0x000fe20000008000 */
[----:B------:R-:W-:-:S06]  /*0f70*/  IMAD.MOV.U32 R2, RZ, RZ, RZ ;  /* 0x000000ffff027224 */ /* 0x000fcc00078e00ff */
[----:B------:R-:W-:-:S03]  /*0f80*/  DFMA R2, R12, -R2, R10 ;  /* 0x800000020c02722b */ /* 0x000fc6000000000a */
[----:B------:R-:W-:-:S03]  /*0f90*/  LOP3.LUT R9, R7, R9, RZ, 0x3c, !PT ;  /* 0x0000000907097212 */ /* 0x000fc600078e3cff */
[----:B------:R-:W-:-:S04]  /*0fa0*/  IADD3 R2, PT, PT, -R14, -0x43300000, RZ ;  /* 0xbcd000000e027810 */ /* 0x000fc80007ffe1ff */
[----:B------:R-:W-:-:S04]  /*0fb0*/  FSETP.NEU.AND P0, PT, |R3|, R2, PT ;  /* 0x000000020300720b */ /* 0x000fc80003f0d200 */
[----:B------:R-:W-:Y:S02]  /*0fc0*/  FSEL R12, R6, R12, !P0 ;  /* 0x0000000c060c7208 */ /* 0x000fe40004000000 */
[----:B------:R-:W-:Y:S01]  /*0fd0*/  FSEL R13, R9, R13, !P0 ;  /* 0x0000000d090d7208 */ /* 0x000fe20004000000 */
[----:B------:R-:W-:Y:S06]  /*0fe0*/  BRA `(.L_x_6) ;  /* 0x0000000000447947 */ /* 0x000fec0003800000 */
.L_x_5:
[----:B------:R-:W-:-:S14]  /*0ff0*/  DSETP.NAN.AND P0, PT, R6, R6, PT ;  /* 0x000000060600722a */ /* 0x000fdc0003f08000 */
[----:B------:R-:W-:Y:S05]  /*1000*/  @P0 BRA `(.L_x_7) ;  /* 0x0000000000340947 */ /* 0x000fea0003800000 */
[----:B------:R-:W-:Y:S01]  /*1010*/  ISETP.NE.AND P0, PT, R18, R19, PT ;  /* 0x000000131200720c */ /* 0x000fe20003f05270 */
[----:B------:R-:W-:Y:S02]  /*1020*/  IMAD.MOV.U32 R12, RZ, RZ, 0x0 ;  /* 0x00000000ff0c7424 */ /* 0x000fe400078e00ff */
[----:B------:R-:W-:-:S10]  /*1030*/  IMAD.MOV.U32 R13, RZ, RZ, -0x80000 ;  /* 0xfff80000ff0d7424 */ /* 0x000fd400078e00ff */
[----:B------:R-:W-:Y:S05]  /*1040*/  @!P0 BRA `(.L_x_6) ;  /* 0x00000000002c8947 */ /* 0x000fea0003800000 */
[----:B------:R-:W-:Y:S02]  /*1050*/  ISETP.NE.AND P0, PT, R18, 0x7ff00000, PT ;  /* 0x7ff000001200780c */ /* 0x000fe40003f05270 */
[----:B------:R-:W-:Y:S02]  /*1060*/  LOP3.LUT R6, R7, 0x40668000, RZ, 0x3c, !PT ;  /* 0x4066800007067812 */ /* 0x000fe400078e3cff */
[----:B------:R-:W-:Y:S02]  /*1070*/  ISETP.EQ.OR P0, PT, R19, RZ, !P0 ;  /* 0x000000ff1300720c */ /* 0x000fe40004702670 */
[----:B------:R-:W-:-:S11]  /*1080*/  LOP3.LUT R13, R6, 0x80000000, RZ, 0xc0, !PT ;  /* 0x80000000060d7812 */ /* 0x000fd600078ec0ff */
[----:B------:R-:W-:Y:S01]  /*1090*/  @P0 LOP3.LUT R2, R13, 0x7ff00000, RZ, 0xfc, !PT ;  /* 0x7ff000000d020812 */ /* 0x000fe200078efcff */
[----:B------:R-:W-:Y:S02]  /*10a0*/  @!P0 IMAD.MOV.U32 R12, RZ, RZ, RZ ;  /* 0x000000ffff0c8224 */ /* 0x000fe400078e00ff */
[----:B------:R-:W-:Y:S02]  /*10b0*/  @P0 IMAD.MOV.U32 R12, RZ, RZ, RZ ;  /* 0x000000ffff0c0224 */ /* 0x000fe400078e00ff */
[----:B------:R-:W-:Y:S01]  /*10c0*/  @P0 IMAD.MOV.U32 R13, RZ, RZ, R2 ;  /* 0x000000ffff0d0224 */ /* 0x000fe200078e0002 */
[----:B------:R-:W-:Y:S06]  /*10d0*/  BRA `(.L_x_6) ;  /* 0x0000000000087947 */ /* 0x000fec0003800000 */
.L_x_7:
[----:B------:R-:W-:Y:S01]  /*10e0*/  LOP3.LUT R13, R7, 0x80000, RZ, 0xfc, !PT ;  /* 0x00080000070d7812 */ /* 0x000fe200078efcff */
[----:B------:R-:W-:-:S07]  /*10f0*/  IMAD.MOV.U32 R12, RZ, RZ, R6 ;  /* 0x000000ffff0c7224 */ /* 0x000fce00078e0006 */
.L_x_6:
[----:B------:R-:W-:Y:S02]  /*1100*/  IMAD.MOV.U32 R2, RZ, RZ, R0 ;  /* 0x000000ffff027224 */ /* 0x000fe400078e0000 */
[----:B------:R-:W-:-:S04]  /*1110*/  IMAD.MOV.U32 R3, RZ, RZ, 0x0 ;  /* 0x00000000ff037424 */ /* 0x000fc800078e00ff */
[----:B------:R-:W-:Y:S05]  /*1120*/  RET.REL.NODEC R2 `(_Z21rotate_32f_C1R_kernelPKf8NppiSizei8NppiRectPfiS2_ddd) ;  /* 0xffffffec02b47950 */ /* 0x000fea0003c3ffff */
        .type           $_Z21rotate_32f_C1R_kernelPKf8NppiSizei8NppiRectPfiS2_ddd$__internal_trig_reduction_slowpathd,@function
        .size           $_Z21rotate_32f_C1R_kernelPKf8NppiSizei8NppiRectPfiS2_ddd$__internal_trig_reduction_slowpathd,(.L_x_40 - $_Z21rotate_32f_C1R_kernelPKf8NppiSizei8NppiRectPfiS2_ddd$__internal_trig_reduction_slowpathd)
$_Z21rotate_32f_C1R_kernelPKf8NppiSizei8NppiRectPfiS2_ddd$__internal_trig_reduction_slowpathd:
[----:B------:R-:W-:Y:S01]  /*1130*/  SHF.R.U32.HI R7, RZ, 0x14, R6 ;  /* 0x00000014ff077819 */ /* 0x000fe20000011606 */
[----:B------:R-:W-:Y:S02]  /*1140*/  IMAD.MOV.U32 R11, RZ, RZ, R8 ;  /* 0x000000ffff0b7224 */ /* 0x000fe400078e0008 */
[----:B------:R-:W-:Y:S01]  /*1150*/  IMAD.MOV.U32 R8, RZ, RZ, RZ ;  /* 0x000000ffff087224 */ /* 0x000fe200078e00ff */
[----:B------:R-:W-:-:S04]  /*1160*/  LOP3.LUT R9, R7, 0x7ff, RZ, 0xc0, !PT ;  /* 0x000007ff07097812 */ /* 0x000fc800078ec0ff */
[----:B------:R-:W-:-:S13]  /*1170*/  ISETP.NE.AND P0, PT, R9, 0x7ff, PT ;  /* 0x000007ff0900780c */ /* 0x000fda0003f05270 */
[----:B------:R-:W-:Y:S05]  /*1180*/  @!P0 BRA `(.L_x_8) ;  /* 0x00000008002c8947 */ /* 0x000fea0003800000 */
[----:B------:R-:W-:Y:S01]  /*1190*/  VIADD R9, R9, 0xfffffc00 ;  /* 0xfffffc0009097836 */ /* 0x000fe20000000000 */
[----:B------:R-:W-:-:S04]  /*11a0*/  CS2R R14, SRZ ;  /* 0x00000000000e7805 */ /* 0x000fc8000001ff00 */
[----:B------:R-:W-:Y:S02]  /*11b0*/  SHF.R.U32.HI R8, RZ, 0x6, R9 ;  /* 0x00000006ff087819 */ /* 0x000fe40000011609 */
[----:B------:R-:W-:Y:S02]  /*11c0*/  ISETP.GE.U32.AND P0, PT, R9, 0x80, PT ;  /* 0x000000800900780c */ /* 0x000fe40003f06070 */
[C---:B------:R-:W-:Y:S02]  /*11d0*/  IADD3 R9, PT, PT, -R8.reuse, 0x13, RZ ;  /* 0x0000001308097810 */ /* 0x040fe40007ffe1ff */
[----:B------:R-:W-:Y:S02]  /*11e0*/  IADD3 R21, PT, PT, -R8, 0xf, RZ ;  /* 0x0000000f08157810 */ /* 0x000fe40007ffe1ff */
[----:B------:R-:W-:-:S04]  /*11f0*/  SEL R9, R9, 0x12, P0 ;  /* 0x0000001209097807 */ /* 0x000fc80000000000 */
[----:B------:R-:W-:-:S13]  /*1200*/  ISETP.GE.AND P0, PT, R21, R9, PT ;  /* 0x000000091500720c */ /* 0x000fda0003f06270 */
[----:B------:R-:W-:Y:S05]  /*1210*/  @P0 BRA `(.L_x_9) ;  /* 0x00000000008c0947 */ /* 0x000fea0003800000 */
[C---:B------:R-:W-:Y:S01]  /*1220*/  SHF.L.U64.HI R10, R11.reuse, 0xb, R6 ;  /* 0x0000000b0b0a7819 */ /* 0x040fe20000010206 */
[----:B------:R-:W-:Y:S01]  /*1230*/  IMAD.SHL.U32 R11, R11, 0x800, RZ ;  /* 0x000008000b0b7824 */ /* 0x000fe200078e00ff */
[----:B------:R-:W-:Y:S01]  /*1240*/  IADD3 R19, PT, PT, RZ, -R8, -R9 ;  /* 0x80000008ff137210 */ /* 0x000fe20007ffe809 */
[----:B------:R-:W-:Y:S01]  /*1250*/  IMAD.MOV.U32 R18, RZ, RZ, RZ ;  /* 0x000000ffff127224 */ /* 0x000fe200078e00ff */
[----:B------:R-:W-:Y:S02]  /*1260*/  CS2R R14, SRZ ;  /* 0x00000000000e7805 */ /* 0x000fe4000001ff00 */
[----:B------:R-:W-:Y:S01]  /*1270*/  LOP3.LUT R10, R10, 0x80000000, RZ, 0xfc, !PT ;  /* 0x800000000a0a7812 */ /* 0x000fe200078efcff */
[----:B------:R-:W0:Y:S01]  /*1280*/  LDCU.64 UR4, c[0x0][0x358] ;  /* 0x00006b00ff0477ac */ /* 0x000e220008000a00 */
[----:B------:R-:W-:-:S05]  /*1290*/  NOP ;  /* 0x0000000000007918 */ /* 0x000fca0000000000 */
.L_x_10:
[----:B------:R-:W1:Y:S02]  /*12a0*/  LDC.64 R16, c[0x4][RZ] ;  /* 0x01000000ff107b82 */ /* 0x000e640000000a00 */
[----:B-1----:R-:W-:-:S06]  /*12b0*/  IMAD.WIDE R16, R21, 0x8, R16 ;  /* 0x0000000815107825 */ /* 0x002fcc00078e0210 */
[----:B0-----:R-:W2:Y:S01]  /*12c0*/  LDG.E.64.CONSTANT R16, desc[UR4][R16.64] ;  /* 0x0000000410107981 */ /* 0x001ea2000c1e9b00 */
[----:B------:R-:W-:Y:S02]  /*12d0*/  VIADD R19, R19, 0x1 ;  /* 0x0000000113137836 */ /* 0x000fe40000000000 */
[----:B------:R-:W-:Y:S02]  /*12e0*/  VIADD R21, R21, 0x1 ;  /* 0x0000000115157836 */ /* 0x000fe40000000000 */
[----:B--2---:R-:W-:-:S04]  /*12f0*/  IMAD.WIDE.U32 R14, P3, R16, R11, R14 ;  /* 0x0000000b100e7225 */ /* 0x004fc8000786000e */
[----:B------:R-:W-:Y:S02]  /*1300*/  IMAD R23, R16, R10, RZ ;  /* 0x0000000a10177224 */ /* 0x000fe400078e02ff */
[CC--:B------:R-:W-:Y:S02]  /*1310*/  IMAD R20, R17.reuse, R11.reuse, RZ ;  /* 0x0000000b11147224 */ /* 0x0c0fe400078e02ff */
[----:B------:R-:W-:Y:S01]  /*1320*/  IMAD.HI.U32 R25, R17, R11, RZ ;  /* 0x0000000b11197227 */ /* 0x000fe200078e00ff */
[----:B------:R-:W-:-:S03]  /*1330*/  IADD3 R15, P0, PT, R23, R15, RZ ;  /* 0x0000000f170f7210 */ /* 0x000fc60007f1e0ff */
[----:B------:R-:W-:Y:S01]  /*1340*/  IMAD R23, R18, 0x8, R1 ;  /* 0x0000000812177824 */ /* 0x000fe200078e0201 */
[----:B------:R-:W-:Y:S01]  /*1350*/  IADD3 R15, P1, PT, R20, R15, RZ ;  /* 0x0000000f140f7210 */ /* 0x000fe20007f3e0ff */
[----:B------:R-:W-:-:S04]  /*1360*/  IMAD.HI.U32 R20, R16, R10, RZ ;  /* 0x0000000a10147227 */ /* 0x000fc800078e00ff */
[----:B------:R-:W-:Y:S01]  /*1370*/  IMAD.X R16, RZ, RZ, R20, P3 ;  /* 0x000000ffff107224 */ /* 0x000fe200018e0614 */
[----:B------:R0:W-:Y:S01]  /*1380*/  STL.64 [R23], R14 ;  /* 0x0000000e17007387 */ /* 0x0001e20000100a00 */
[----:B------:R-:W-:-:S03]  /*1390*/  IMAD.HI.U32 R20, R17, R10, RZ ;  /* 0x0000000a11147227 */ /* 0x000fc600078e00ff */
[----:B------:R-:W-:Y:S01]  /*13a0*/  IADD3.X R16, P0, PT, R25, R16, RZ, P0, !PT ;  /* 0x0000001019107210 */ /* 0x000fe2000071e4ff */
[----:B------:R-:W-:Y:S02]  /*13b0*/  IMAD R17, R17, R10, RZ ;  /* 0x0000000a11117224 */ /* 0x000fe400078e02ff */
[----:B------:R-:W-:-:S03]  /*13c0*/  VIADD R18, R18, 0x1 ;  /* 0x0000000112127836 */ /* 0x000fc60000000000 */
[----:B------:R-:W-:Y:S01]  /*13d0*/  IADD3.X R17, P1, PT, R17, R16, RZ, P1, !PT ;  /* 0x0000001011117210 */ /* 0x000fe20000f3e4ff */
[----:B------:R-:W-:Y:S01]  /*13e0*/  IMAD.X R16, RZ, RZ, R20, P0 ;  /* 0x000000ffff107224 */ /* 0x000fe200000e0614 */
[----:B------:R-:W-:-:S03]  /*13f0*/  ISETP.NE.AND P0, PT, R19, -0xf, PT ;  /* 0xfffffff11300780c */ /* 0x000fc60003f05270 */
[----:B------:R-:W-:Y:S02]  /*1400*/  IMAD.X R16, RZ, RZ, R16, P1 ;  /* 0x000000ffff107224 */ /* 0x000fe400008e0610 */
[----:B0-----:R-:W-:Y:S02]  /*1410*/  IMAD.MOV.U32 R14, RZ, RZ, R17 ;  /* 0x000000ffff0e7224 */ /* 0x001fe400078e0011 */
[----:B------:R-:W-:-:S06]  /*1420*/  IMAD.MOV.U32 R15, RZ, RZ, R16 ;  /* 0x000000ffff0f7224 */ /* 0x000fcc00078e0010 */
[----:B------:R-:W-:Y:S05]  /*1430*/  @P0 BRA `(.L_x_10) ;  /* 0xfffffffc00980947 */ /* 0x000fea000383ffff */
[----:B------:R-:W-:-:S07]  /*1440*/  IMAD.MOV.U32 R21, RZ, RZ, R9 ;  /* 0x000000ffff157224 */ /* 0x000fce00078e0009 */
.L_x_9:
[----:B------:R-:W-:Y:S01]  /*1450*/  LOP3.LUT P0, R19, R7, 0x3f, RZ, 0xc0, !PT ;  /* 0x0000003f07137812 */ /* 0x000fe2000780c0ff */
[----:B------:R-:W-:-:S04]  /*1460*/  IMAD.IADD R8, R8, 0x1, R21 ;  /* 0x0000000108087824 */ /* 0x000fc800078e0215 */
[----:B------:R-:W-:-:S05]  /*1470*/  IMAD.U32 R21, R8, 0x8, R1 ;  /* 0x0000000808157824 */ /* 0x000fca00078e0001 */
[----:B------:R0:W-:Y:S04]  /*1480*/  STL.64 [R21+-0x78], R14 ;  /* 0xffff880e15007387 */ /* 0x0001e80000100a00 */
[----:B------:R-:W2:Y:S04]  /*1490*/  @P0 LDL.64 R16, [R1+0x8] ;  /* 0x0000080001100983 */ /* 0x000ea80000100a00 */
[----:B------:R-:W3:Y:S04]  /*14a0*/  LDL.64 R10, [R1+0x10] ;  /* 0x00001000010a7983 */ /* 0x000ee80000100a00 */
[----:B------:R-:W4:Y:S01]  /*14b0*/  LDL.64 R8, [R1+0x18] ;  /* 0x0000180001087983 */ /* 0x000f220000100a00 */
[----:B------:R-:W-:-:S02]  /*14c0*/  @P0 LOP3.LUT R7, R19, 0x3f, RZ, 0x3c, !PT ;  /* 0x0000003f13070812 */ /* 0x000fc400078e3cff */
[--C-:B--2---:R-:W-:Y:S02]  /*14d0*/  @P0 SHF.R.U64 R16, R16, 0x1, R17.reuse ;  /* 0x0000000110100819 */ /* 0x104fe40000001211 */
[----:B------:R-:W-:Y:S02]  /*14e0*/  @P0 SHF.R.U32.HI R18, RZ, 0x1, R17 ;  /* 0x00000001ff120819 */ /* 0x000fe40000011611 */
[----:B---3--:R-:W-:Y:S02]  /*14f0*/  @P0 SHF.L.U32 R17, R10, R19, RZ ;  /* 0x000000130a110219 */ /* 0x008fe400000006ff */
[----:B0-----:R-:W-:Y:S02]  /*1500*/  @P0 SHF.R.U64 R14, R16, R7, R18 ;  /* 0x00000007100e0219 */ /* 0x001fe40000001212 */
[--C-:B------:R-:W-:Y:S02]  /*1510*/  @P0 SHF.R.U32.HI R24, RZ, 0x1, R11.reuse ;  /* 0x00000001ff180819 */ /* 0x100fe4000001160b */
[----:B------:R-:W-:-:S02]  /*1520*/  @P0 SHF.R.U64 R22, R10, 0x1, R11 ;  /* 0x000000010a160819 */ /* 0x000fc4000000120b */
[----:B------:R-:W-:Y:S02]  /*1530*/  @P0 SHF.L.U64.HI R20, R10, R19, R11 ;  /* 0x000000130a140219 */ /* 0x000fe4000001020b */
[----:B------:R-:W-:Y:S02]  /*1540*/  @P0 SHF.R.U32.HI R15, RZ, R7, R18 ;  /* 0x00000007ff0f0219 */ /* 0x000fe40000011612 */
[----:B------:R-:W-:Y:S02]  /*1550*/  @P0 LOP3.LUT R10, R17, R14, RZ, 0xfc, !PT ;  /* 0x0000000e110a0212 */ /* 0x000fe400078efcff */
[----:B----4-:R-:W-:Y:S02]  /*1560*/  @P0 SHF.L.U32 R16, R8, R19, RZ ;  /* 0x0000001308100219 */ /* 0x010fe400000006ff */
[----:B------:R-:W-:Y:S01]  /*1570*/  @P0 SHF.R.U64 R21, R22, R7, R24 ;  /* 0x0000000716150219 */ /* 0x000fe20000001218 */
[----:B------:R-:W-:Y:S01]  /*1580*/  IMAD.SHL.U32 R14, R10, 0x4, RZ ;  /* 0x000000040a0e7824 */ /* 0x000fe200078e00ff */
[----:B------:R-:W-:-:S02]  /*1590*/  @P0 LOP3.LUT R11, R20, R15, RZ, 0xfc, !PT ;  /* 0x0000000f140b0212 */ /* 0x000fc400078efcff */
[----:B------:R-:W-:Y:S02]  /*15a0*/  @P0 SHF.L.U64.HI R20, R8, R19, R9 ;  /* 0x0000001308140219 */ /* 0x000fe40000010209 */
[----:B------:R-:W-:Y:S02]  /*15b0*/  @P0 SHF.R.U32.HI R7, RZ, R7, R24 ;  /* 0x00000007ff070219 */ /* 0x000fe40000011618 */
[----:B------:R-:W-:Y:S02]  /*15c0*/  @P0 LOP3.LUT R8, R16, R21, RZ, 0xfc, !PT ;  /* 0x0000001510080212 */ /* 0x000fe400078efcff */
[----:B------:R-:W-:Y:S02]  /*15d0*/  SHF.L.U64.HI R18, R10, 0x2, R11 ;  /* 0x000000020a127819 */ /* 0x000fe4000001020b */
[----:B------:R-:W-:Y:S02]  /*15e0*/  @P0 LOP3.LUT R9, R20, R7, RZ, 0xfc, !PT ;  /* 0x0000000714090212 */ /* 0x000fe400078efcff */
[----:B------:R-:W-:-:S02]  /*15f0*/  SHF.L.W.U32.HI R11, R11, 0x2, R8 ;  /* 0x000000020b0b7819 */ /* 0x000fc40000010e08 */
[----:B------:R-:W-:Y:S02]  /*1600*/  IADD3 RZ, P0, PT, RZ, -R14, RZ ;  /* 0x8000000effff7210 */ /* 0x000fe40007f1e0ff */
[----:B------:R-:W-:Y:S02]  /*1610*/  LOP3.LUT R7, RZ, R18, RZ, 0x33, !PT ;  /* 0x00000012ff077212 */ /* 0x000fe400078e33ff */
[----:B------:R-:W-:Y:S02]  /*1620*/  SHF.L.W.U32.HI R8, R8, 0x2, R9 ;  /* 0x0000000208087819 */ /* 0x000fe40000010e09 */
[----:B------:R-:W-:Y:S02]  /*1630*/  LOP3.LUT R10, RZ, R11, RZ, 0x33, !PT ;  /* 0x0000000bff0a7212 */ /* 0x000fe400078e33ff */
[----:B------:R-:W-:Y:S02]  /*1640*/  IADD3.X R15, P0, PT, RZ, R7, RZ, P0, !PT ;  /* 0x00000007ff0f7210 */ /* 0x000fe4000071e4ff */
[----:B------:R-:W-:-:S02]  /*1650*/  LOP3.LUT R7, RZ, R8, RZ, 0x33, !PT ;  /* 0x00000008ff077212 */ /* 0x000fc400078e33ff */
[----:B------:R-:W-:Y:S02]  /*1660*/  IADD3.X R10, P1, PT, RZ, R10, RZ, P0, !PT ;  /* 0x0000000aff0a7210 */ /* 0x000fe4000073e4ff */
[----:B------:R-:W-:-:S03]  /*1670*/  ISETP.GT.U32.AND P3, PT, R11, -0x1, PT ;  /* 0xffffffff0b00780c */ /* 0x000fc60003f64070 */
[----:B------:R-:W-:Y:S01]  /*1680*/  IMAD.X R7, RZ, RZ, R7, P1 ;  /* 0x000000ffff077224 */ /* 0x000fe200008e0607 */
[----:B------:R-:W-:-:S04]  /*1690*/  ISETP.GT.AND.EX P0, PT, R8, -0x1, PT, P3 ;  /* 0xffffffff0800780c */ /* 0x000fc80003f04330 */
[----:B------:R-:W-:Y:S02]  /*16a0*/  SEL R7, R8, R7, P0 ;  /* 0x0000000708077207 */ /* 0x000fe40000000000 */
[----:B------:R-:W-:Y:S02]  /*16b0*/  SEL R16, R11, R10, P0 ;  /* 0x0000000a0b107207 */ /* 0x000fe40000000000 */
[----:B------:R-:W-:-:S04]  /*16c0*/  ISETP.NE.U32.AND P1, PT, R7, RZ, PT ;  /* 0x000000ff0700720c */ /* 0x000fc80003f25070 */
[----:B------:R-:W-:Y:S01]  /*16d0*/  SEL R11, R16, R7, !P1 ;  /* 0x00000007100b7207 */ /* 0x000fe20004800000 */
[----:B------:R-:W-:-:S05]  /*16e0*/  @!P0 IMAD.MOV R14, RZ, RZ, -R14 ;  /* 0x000000ffff0e8224 */ /* 0x000fca00078e0a0e */
[----:B------:R-:W0:Y:S02]  /*16f0*/  FLO.U32 R11, R11 ;  /* 0x0000000b000b7300 */ /* 0x000e2400000e0000 */
[C---:B0-----:R-:W-:Y:S02]  /*1700*/  IADD3 R17, PT, PT, -R11.reuse, 0x1f, RZ ;  /* 0x0000001f0b117810 */ /* 0x041fe40007ffe1ff */
[----:B------:R-:W-:-:S03]  /*1710*/  IADD3 R10, PT, PT, -R11, 0x3f, RZ ;  /* 0x0000003f0b0a7810 */ /* 0x000fc60007ffe1ff */
[----:B------:R-:W-:Y:S01]  /*1720*/  @P1 IMAD.MOV R10, RZ, RZ, R17 ;  /* 0x000000ffff0a1224 */ /* 0x000fe200078e0211 */
[----:B------:R-:W-:-:S04]  /*1730*/  SEL R17, R18, R15, P0 ;  /* 0x0000000f12117207 */ /* 0x000fc80000000000 */
[----:B------:R-:W-:-:S13]  /*1740*/  ISETP.NE.AND P1, PT, R10, RZ, PT ;  /* 0x000000ff0a00720c */ /* 0x000fda0003f25270 */
[----:B------:R-:W-:Y:S05]  /*1750*/  @!P1 BRA `(.L_x_11) ;  /* 0x0000000000289947 */ /* 0x000fea0003800000 */
[----:B------:R-:W-:Y:S02]  /*1760*/  LOP3.LUT R11, R10, 0x3f, RZ, 0xc0, !PT ;  /* 0x0000003f0a0b7812 */ /* 0x000fe400078ec0ff */
[--C-:B------:R-:W-:Y:S02]  /*1770*/  SHF.R.U64 R15, R14, 0x1, R17.reuse ;  /* 0x000000010e0f7819 */ /* 0x100fe40000001211 */
[----:B------:R-:W-:Y:S02]  /*1780*/  SHF.R.U32.HI R17, RZ, 0x1, R17 ;  /* 0x00000001ff117819 */ /* 0x000fe40000011611 */
[----:B------:R-:W-:Y:S02]  /*1790*/  LOP3.LUT R14, R10, 0x3f, RZ, 0xc, !PT ;  /* 0x0000003f0a0e7812 */ /* 0x000fe400078e0cff */
[CC--:B------:R-:W-:Y:S02]  /*17a0*/  SHF.L.U64.HI R18, R16.reuse, R11.reuse, R7 ;  /* 0x0000000b10127219 */ /* 0x0c0fe40000010207 */
[----:B------:R-:W-:-:S02]  /*17b0*/  SHF.L.U32 R11, R16, R11, RZ ;  /* 0x0000000b100b7219 */ /* 0x000fc400000006ff */
[-CC-:B------:R-:W-:Y:S02]  /*17c0*/  SHF.R.U64 R16, R15, R14.reuse, R17.reuse ;  /* 0x0000000e0f107219 */ /* 0x180fe40000001211 */
[----:B------:R-:W-:Y:S02]  /*17d0*/  SHF.R.U32.HI R7, RZ, R14, R17 ;  /* 0x0000000eff077219 */ /* 0x000fe40000011611 */
[----:B------:R-:W-:Y:S02]  /*17e0*/  LOP3.LUT R16, R11, R16, RZ, 0xfc, !PT ;  /* 0x000000100b107212 */ /* 0x000fe400078efcff */
[----:B------:R-:W-:-:S07]  /*17f0*/  LOP3.LUT R7, R18, R7, RZ, 0xfc, !PT ;  /* 0x0000000712077212 */ /* 0x000fce00078efcff */
.L_x_11:
[----:B------:R-:W-:Y:S01]  /*1800*/  IMAD.WIDE.U32 R18, R16, 0x2168c235, RZ ;  /* 0x2168c23510127825 */ /* 0x000fe200078e00ff */
[----:B------:R-:W-:-:S03]  /*1810*/  SHF.R.U32.HI R9, RZ, 0x1e, R9 ;  /* 0x0000001eff097819 */ /* 0x000fc60000011609 */
[----:B------:R-:W-:Y:S01]  /*1820*/  IMAD.MOV.U32 R14, RZ, RZ, R19 ;  /* 0x000000ffff0e7224 */ /* 0x000fe200078e0013 */
[----:B------:R-:W-:Y:S01]  /*1830*/  IADD3 RZ, P1, PT, R18, R18, RZ ;  /* 0x0000001212ff7210 */ /* 0x000fe20007f3e0ff */
[----:B------:R-:W-:Y:S01]  /*1840*/  IMAD.MOV.U32 R15, RZ, RZ, RZ ;  /* 0x000000ffff0f7224 */ /* 0x000fe200078e00ff */
[----:B------:R-:W-:Y:S01]  /*1850*/  LEA.HI R8, R8, R9, RZ, 0x1 ;  /* 0x0000000908087211 */ /* 0x000fe200078f08ff */
[----:B------:R-:W-:-:S04]  /*1860*/  IMAD.HI.U32 R11, R7, -0x36f0255e, RZ ;  /* 0xc90fdaa2070b7827 */ /* 0x000fc800078e00ff */
[----:B------:R-:W-:-:S04]  /*1870*/  IMAD.WIDE.U32 R14, R16, -0x36f0255e, R14 ;  /* 0xc90fdaa2100e7825 */ /* 0x000fc800078e000e */
[C---:B------:R-:W-:Y:S02]  /*1880*/  IMAD R17, R7.reuse, -0x36f0255e, RZ ;  /* 0xc90fdaa207117824 */ /* 0x040fe400078e02ff */
[----:B------:R-:W-:-:S04]  /*1890*/  IMAD.WIDE.U32 R14, P3, R7, 0x2168c235, R14 ;  /* 0x2168c235070e7825 */ /* 0x000fc8000786000e */
[----:B------:R-:W-:Y:S01]  /*18a0*/  IMAD.X R7, RZ, RZ, R11, P3 ;  /* 0x000000ffff077224 */ /* 0x000fe200018e060b */
[----:B------:R-:W-:Y:S02]  /*18b0*/  IADD3 R11, P3, PT, R17, R15, RZ ;  /* 0x0000000f110b7210 */ /* 0x000fe40007f7e0ff */
[----:B------:R-:W-:Y:S02]  /*18c0*/  IADD3.X RZ, P1, PT, R14, R14, RZ, P1, !PT ;  /* 0x0000000e0eff7210 */ /* 0x000fe40000f3e4ff */
[C---:B------:R-:W-:Y:S01]  /*18d0*/  ISETP.GT.U32.AND P4, PT, R11.reuse, RZ, PT ;  /* 0x000000ff0b00720c */ /* 0x040fe20003f84070 */
[----:B------:R-:W-:Y:S01]  /*18e0*/  IMAD.X R7, RZ, RZ, R7, P3 ;  /* 0x000000ffff077224 */ /* 0x000fe200018e0607 */
[----:B------:R-:W-:-:S04]  /*18f0*/  IADD3.X R14, P3, PT, R11, R11, RZ, P1, !PT ;  /* 0x0000000b0b0e7210 */ /* 0x000fc80000f7e4ff */
[C---:B------:R-:W-:Y:S01]  /*1900*/  ISETP.GT.AND.EX P1, PT, R7.reuse, RZ, PT, P4 ;  /* 0x000000ff0700720c */ /* 0x040fe20003f24340 */
[----:B------:R-:W-:-:S03]  /*1910*/  IMAD.X R16, R7, 0x1, R7, P3 ;  /* 0x0000000107107824 */ /* 0x000fc600018e0607 */
[----:B------:R-:W-:Y:S02]  /*1920*/  SEL R14, R14, R11, P1 ;  /* 0x0000000b0e0e7207 */ /* 0x000fe40000800000 */
[----:B------:R-:W-:Y:S02]  /*1930*/  SEL R16, R16, R7, P1 ;  /* 0x0000000710107207 */ /* 0x000fe40000800000 */
[----:B------:R-:W-:Y:S02]  /*1940*/  IADD3 R7, P3, PT, R14, 0x1, RZ ;  /* 0x000000010e077810 */ /* 0x000fe40007f7e0ff */
[----:B------:R-:W-:Y:S02]  /*1950*/  SEL R11, RZ, 0xffffffff, !P1 ;  /* 0xffffffffff0b7807 */ /* 0x000fe40004800000 */
[----:B------:R-:W-:Y:S01]  /*1960*/  LOP3.LUT P1, R6, R6, 0x80000000, RZ, 0xc0, !PT ;  /* 0x8000000006067812 */ /* 0x000fe2000782c0ff */
[----:B------:R-:W-:Y:S02]  /*1970*/  IMAD.X R14, RZ, RZ, R16, P3 ;  /* 0x000000ffff0e7224 */ /* 0x000fe400018e0610 */
[----:B------:R-:W-:Y:S01]  /*1980*/  IMAD.IADD R11, R11, 0x1, -R10 ;  /* 0x000000010b0b7824 */ /* 0x000fe200078e0a0a */
[----:B------:R-:W-:-:S02]  /*1990*/  @!P0 LOP3.LUT R6, R6, 0x80000000, RZ, 0x3c, !PT ;  /* 0x8000000006068812 */ /* 0x000fc400078e3cff */
[----:B------:R-:W-:-:S04]  /*19a0*/  SHF.R.U64 R7, R7, 0xa, R14 ;  /* 0x0000000a07077819 */ /* 0x000fc8000000120e */
[----:B------:R-:W-:-:S03]  /*19b0*/  IADD3 R7, P3, PT, R7, 0x1, RZ ;  /* 0x0000000107077810 */ /* 0x000fc60007f7e0ff */
[----:B------:R-:W-:Y:S01]  /*19c0*/  @P1 IMAD.MOV R8, RZ, RZ, -R8 ;  /* 0x000000ffff081224 */ /* 0x000fe200078e0a08 */
[----:B------:R-:W-:-:S04]  /*19d0*/  LEA.HI.X R14, R14, RZ, RZ, 0x16, P3 ;  /* 0x000000ff0e0e7211 */ /* 0x000fc800018fb4ff */
[--C-:B------:R-:W-:Y:S01]  /*19e0*/  SHF.R.U64 R10, R7, 0x1, R14.reuse ;  /* 0x00000001070a7819 */ /* 0x100fe2000000120e */
[----:B------:R-:W-:Y:S01]  /*19f0*/  IMAD.SHL.U32 R7, R11, 0x100000, RZ ;  /* 0x001000000b077824 */ /* 0x000fe200078e00ff */
[----:B------:R-:W-:Y:S02]  /*1a00*/  SHF.R.U32.HI R14, RZ, 0x1, R14 ;  /* 0x00000001ff0e7819 */ /* 0x000fe4000001160e */
[----:B------:R-:W-:-:S04]  /*1a10*/  IADD3 R11, P3, P4, RZ, RZ, R10 ;  /* 0x000000ffff0b7210 */ /* 0x000fc80007c7e00a */
[----:B------:R-:W-:-:S04]  /*1a20*/  IADD3.X R7, PT, PT, R7, 0x3fe00000, R14, P3, P4 ;  /* 0x3fe0000007077810 */ /* 0x000fc80001fe840e */
[----:B------:R-:W-:-:S07]  /*1a30*/  LOP3.LUT R6, R7, R6, RZ, 0xfc, !PT ;  /* 0x0000000607067212 */ /* 0x000fce00078efcff */
.L_x_8:
[----:B------:R-:W-:Y:S02]  /*1a40*/  IMAD.MOV.U32 R10, RZ, RZ, R8 ;  /* 0x000000ffff0a7224 */ /* 0x000fe400078e0008 */
[----:B------:R-:W-:Y:S02]  /*1a50*/  IMAD.MOV.U32 R8, RZ, RZ, R0 ;  /* 0x000000ffff087224 */ /* 0x000fe400078e0000 */
[----:B------:R-:W-:Y:S02]  /*1a60*/  IMAD.MOV.U32 R9, RZ, RZ, 0x0 ;  /* 0x00000000ff097424 */ /* 0x000fe400078e00ff */
[----:B------:R-:W-:Y:S02]  /*1a70*/  IMAD.MOV.U32 R7, RZ, RZ, R6 ;  /* 0x000000ffff077224 */ /* 0x000fe400078e0006 */
[----:B------:R-:W-:Y:S01]  /*1a80*/  IMAD.MOV.U32 R6, RZ, RZ, R11 ;  /* 0x000000ffff067224 */ /* 0x000fe200078e000b */
[----:B------:R-:W-:Y:S06]  /*1a90*/  RET.REL.NODEC R8 `(_Z21rotate_32f_C1R_kernelPKf8NppiSizei8NppiRectPfiS2_ddd) ;  /* 0xffffffe408587950 */ /* 0x000fec0003c3ffff */
.L_x_12:
[----:B------:R-:W-:-:S00]  /*1aa0*/  BRA `(.L_x_12) ;  /* 0xfffffffc00fc7947 */ /* 0x000fc0000383ffff */
[----:B------:R-:W-:-:S00]  /*1ab0*/  NOP ;  /* 0x0000000000007918 */ /* 0x000fc00000000000 */
        /* <DEDUP_REMOVED lines=12> */
.L_x_40:


//--------------------- .text._Z20rotate_8u_C3R_kernelPKh8NppiSizei8NppiRectPhiS2_ddd --------------------------
	.section	.text._Z20rotate_8u_C3R_kernelPKh8NppiSizei8NppiRectPhiS2_ddd,"ax",@progbits
	.align	128
        .global         _Z20rotate_8u_C3R_kernelPKh8NppiSizei8NppiRectPhiS2_ddd
        .type           _Z20rotate_8u_C3R_kernelPKh8NppiSizei8NppiRectPhiS2_ddd,@function
        .size           _Z20rotate_8u_C3R_kernelPKh8NppiSizei8NppiRectPhiS2_ddd,(.L_x_42 - _Z20rotate_8u_C3R_kernelPKh8NppiSizei8NppiRectPhiS2_ddd)
        .other          _Z20rotate_8u_C3R_kernelPKh8NppiSizei8NppiRectPhiS2_ddd,@"STO_CUDA_ENTRY STV_DEFAULT"
_Z20rotate_8u_C3R_kernelPKh8NppiSizei8NppiRectPhiS2_ddd:
.text._Z20rotate_8u_C3R_kernelPKh8NppiSizei8NppiRectPhiS2_ddd:
        /* <DEDUP_REMOVED lines=36> */
[----:B------:R-:W-:Y:S05]  /*0240*/  CALL.REL.NOINC `($__internal_1_$__cuda_sm20_div_rn_f64_full) ;  /* 0x0000000800b47944 */ /* 0x000fea0003c00000 */
[----:B------:R-:W-:Y:S02]  /*0250*/  IMAD.MOV.U32 R2, RZ, RZ, R12 ;  /* 0x000000ffff027224 */ /* 0x000fe400078e000c */
[----:B------:R-:W-:-:S07]  /*0260*/  IMAD.MOV.U32 R3, RZ, RZ, R13 ;  /* 0x000000ffff037224 */ /* 0x000fce00078e000d */
.L_x_13:
        /* <DEDUP_REMOVED lines=24> */
[----:B0-----:R-:W-:Y:S05]  /*03f0*/  CALL.REL.NOINC `($_Z20rotate_8u_C3R_kernelPKh8NppiSizei8NppiRectPhiS2_ddd$__internal_trig_reduction_slowpathd) ;  /* 0x0000000c007c7944 */ /* 0x001fea0003c00000 */
[----:B------:R-:W-:-:S07]  /*0400*/  IMAD.MOV.U32 R0, RZ, RZ, R10 ;  /* 0x000000ffff007224 */ /* 0x000fce00078e000a */
.L_x_15:
[----:B------:R-:W-:-:S07]  /*0410*/  VIADD R0, R0, 0x1 ;  /* 0x0000000100007836 */ /* 0x000fce0000000000 */
.L_x_14:
        /* <DEDUP_REMOVED lines=51> */
[----:B------:R-:W-:Y:S05]  /*0750*/  CALL.REL.NOINC `($_Z20rotate_8u_C3R_kernelPKh8NppiSizei8NppiRectPhiS2_ddd$__internal_trig_reduction_slowpathd) ;  /* 0x0000000800a47944 */ /* 0x000fea0003c00000 */
[----:B------:R-:W-:-:S07]  /*0760*/  IMAD.MOV.U32 R0, RZ, RZ, R10 ;  /* 0x000000ffff007224 */ /* 0x000fce00078e000a */
.L_x_16:
        /* <DEDUP_REMOVED lines=48> */
[----:B------:R-:W-:-:S08]  /*0a70*/  DADD R2, R2, 0.5 ;  /* 0x3fe0000002027429 */ /* 0x000fd00000000000 */
[----:B------:R-:W0:Y:S08]  /*0a80*/  F2I.F64.TRUNC R10, R10 ;  /* 0x0000000a000a7311 */ /* 0x000e30000030d100 */
[----:B------:R-:W1:Y:S01]  /*0a90*/  F2I.F64.TRUNC R3, R2 ;  /* 0x0000000200037311 */ /* 0x000e62000030d100 */
[----:B0-----:R-:W-:-:S04]  /*0aa0*/  ISETP.GE.AND P0, PT, R10, UR6, PT ;  /* 0x000000060a007c0c */ /* 0x001fc8000bf06270 */
[----:B-1----:R-:W-:-:S04]  /*0ab0*/  ISETP.LT.OR P0, PT, R3, UR10, !P0 ;  /* 0x0000000a03007c0c */ /* 0x002fc8000c701670 */
[----:B------:R-:W-:-:S04]  /*0ac0*/  ISETP.GE.OR P0, PT, R3, UR4, P0 ;  /* 0x0000000403007c0c */ /* 0x000fc80008706670 */
[----:B------:R-:W-:-:S13]  /*0ad0*/  ISETP.GE.OR P0, PT, R10, UR5, P0 ;  /* 0x000000050a007c0c */ /* 0x000fda0008706670 */
[----:B------:R-:W-:Y:S05]  /*0ae0*/  @P0 BRA `(.L_x_17) ;  /* 0x00000000005c0947 */ /* 0x000fea0003800000 */
[----:B------:R-:W0:Y:S01]  /*0af0*/  LDCU UR4, c[0x0][0x390] ;  /* 0x00007200ff0477ac */ /* 0x000e220008000800 */
[----:B------:R-:W-:Y:S01]  /*0b00*/  IMAD R3, R3, 0x3, RZ ;  /* 0x0000000303037824 */ /* 0x000fe200078e02ff */
[----:B------:R-:W1:Y:S04]  /*0b10*/  LDCU.64 UR6, c[0x0][0x380] ;  /* 0x00007000ff0677ac */ /* 0x000e680008000a00 */
[--C-:B------:R-:W-:Y:S01]  /*0b20*/  SHF.R.S32.HI R7, RZ, 0x1f, R3.reuse ;  /* 0x0000001fff077819 */ /* 0x100fe20000011403 */
[----:B0-----:R-:W-:Y:S01]  /*0b30*/  IMAD R0, R10, UR4, RZ ;  /* 0x000000040a007c24 */ /* 0x001fe2000f8e02ff */
[----:B------:R-:W0:Y:S04]  /*0b40*/  LDCU UR4, c[0x0][0x3b0] ;  /* 0x00007600ff0477ac */ /* 0x000e280008000800 */
[----:B-1----:R-:W-:-:S02]  /*0b50*/  IADD3 R2, P0, P1, R0, UR6, R3 ;  /* 0x0000000600027c10 */ /* 0x002fc4000f91e003 */
[----:B------:R-:W-:-:S04]  /*0b60*/  SHF.R.S32.HI R0, RZ, 0x1f, R0 ;  /* 0x0000001fff007819 */ /* 0x000fc80000011400 */
[----:B------:R-:W-:Y:S01]  /*0b70*/  IADD3.X R3, PT, PT, R0, UR7, R7, P0, P1 ;  /* 0x0000000700037c10 */ /* 0x000fe200087e2407 */
[----:B------:R-:W1:Y:S04]  /*0b80*/  LDCU.64 UR6, c[0x0][0x3a8] ;  /* 0x00007500ff0677ac */ /* 0x000e680008000a00 */
[----:B------:R-:W2:Y:S04]  /*0b90*/  LDG.E.U8.CONSTANT R7, desc[UR8][R2.64] ;  /* 0x0000000802077981 */ /* 0x000ea8000c1e9100 */
[----:B------:R-:W3:Y:S04]  /*0ba0*/  LDG.E.U8.CONSTANT R9, desc[UR8][R2.64+0x1] ;  /* 0x0000010802097981 */ /* 0x000ee8000c1e9100 */
[----:B------:R-:W4:Y:S01]  /*0bb0*/  LDG.E.U8.CONSTANT R11, desc[UR8][R2.64+0x2] ;  /* 0x00000208020b7981 */ /* 0x000f22000c1e9100 */
[----:B------:R-:W-:-:S02]  /*0bc0*/  IMAD R5, R5, 0x3, RZ ;  /* 0x0000000305057824 */ /* 0x000fc400078e02ff */
[----:B0-----:R-:W-:-:S03]  /*0bd0*/  IMAD R0, R4, UR4, RZ ;  /* 0x0000000404007c24 */ /* 0x001fc6000f8e02ff */
[--C-:B------:R-:W-:Y:S02]  /*0be0*/  SHF.R.S32.HI R13, RZ, 0x1f, R5.reuse ;  /* 0x0000001fff0d7819 */ /* 0x100fe40000011405 */
[----:B-1----:R-:W-:Y:S02]  /*0bf0*/  IADD3 R4, P0, P1, R0, UR6, R5 ;  /* 0x0000000600047c10 */ /* 0x002fe4000f91e005 */
[----:B------:R-:W-:-:S04]  /*0c00*/  SHF.R.S32.HI R0, RZ, 0x1f, R0 ;  /* 0x0000001fff007819 */ /* 0x000fc80000011400 */
[----:B------:R-:W-:-:S05]  /*0c10*/  IADD3.X R5, PT, PT, R0, UR7, R13, P0, P1 ;  /* 0x0000000700057c10 */ /* 0x000fca00087e240d */
[----:B--2---:R-:W-:Y:S04]  /*0c20*/  STG.E.U8 desc[UR8][R4.64], R7 ;  /* 0x0000000704007986 */ /* 0x004fe8000c101108 */
[----:B---3--:R-:W-:Y:S04]  /*0c30*/  STG.E.U8 desc[UR8][R4.64+0x1], R9 ;  /* 0x0000010904007986 */ /* 0x008fe8000c101108 */
[----:B----4-:R-:W-:Y:S01]  /*0c40*/  STG.E.U8 desc[UR8][R4.64+0x2], R11 ;  /* 0x0000020b04007986 */ /* 0x010fe2000c101108 */
[----:B------:R-:W-:Y:S05]  /*0c50*/  EXIT ;  /* 0x000000000000794d */ /* 0x000fea0003800000 */
.L_x_17:
[----:B------:R-:W0:Y:S01]  /*0c60*/  LDCU UR4, c[0x0][0x3b0] ;  /* 0x00007600ff0477ac */ /* 0x000e220008000800 */
[----:B------:R-:W-:Y:S01]  /*0c70*/  IMAD R3, R5, 0x3, RZ ;  /* 0x0000000305037824 */ /* 0x000fe200078e02ff */
[----:B------:R-:W1:Y:S04]  /*0c80*/  LDCU.64 UR6, c[0x0][0x3a8] ;  /* 0x00007500ff0677ac */ /* 0x000e680008000a00 */
[----:B------:R-:W-:Y:S01]  /*0c90*/  SHF.R.S32.HI R5, RZ, 0x1f, R3 ;  /* 0x0000001fff057819 */ /* 0x000fe20000011403 */
[----:B0-----:R-:W-:-:S05]  /*0ca0*/  IMAD R4, R4, UR4, RZ ;  /* 0x0000000404047c24 */ /* 0x001fca000f8e02ff */
[----:B-1----:R-:W-:Y:S02]  /*0cb0*/  IADD3 R2, P0, P1, R4, UR6, R3 ;  /* 0x0000000604027c10 */ /* 0x002fe4000f91e003 */
[----:B------:R-:W-:-:S04]  /*0cc0*/  SHF.R.S32.HI R4, RZ, 0x1f, R4 ;  /* 0x0000001fff047819 */ /* 0x000fc80000011404 */
[----:B------:R-:W-:-:S05]  /*0cd0*/  IADD3.X R3, PT, PT, R4, UR7, R5, P0, P1 ;  /* 0x0000000704037c10 */ /* 0x000fca00087e2405 */
[----:B------:R-:W-:Y:S04]  /*0ce0*/  STG.E.U8 desc[UR8][R2.64], RZ ;  /* 0x000000ff02007986 */ /* 0x000fe8000c101108 */
[----:B------:R-:W-:Y:S04]  /*0cf0*/  STG.E.U8 desc[UR8][R2.64+0x1], RZ ;  /* 0x000001ff02007986 */ /* 0x000fe8000c101108 */
[----:B------:R-:W-:Y:S01]  /*0d00*/  STG.E.U8 desc[UR8][R2.64+0x2], RZ ;  /* 0x000002ff02007986 */ /* 0x000fe2000c101108 */
[----:B------:R-:W-:Y:S05]  /*0d10*/  EXIT ;  /* 0x000000000000794d */ /* 0x000fea0003800000 */
        .weak           $__internal_1_$__cuda_sm20_div_rn_f64_full
        .type           $__internal_1_$__cuda_sm20_div_rn_f64_full,@function
        .size           $__internal_1_$__cuda_sm20_div_rn_f64_full,($_Z20rotate_8u_C3R_kernelPKh8NppiSizei8NppiRectPhiS2_ddd$__internal_trig_reduction_slowpathd - $__internal_1_$__cuda_sm20_div_rn_f64_full)
$__internal_1_$__cuda_sm20_div_rn_f64_full:
        /* <DEDUP_REMOVED lines=57> */
.L_x_18:
        /* <DEDUP_REMOVED lines=15> */
.L_x_20:
[----:B------:R-:W-:Y:S01]  /*11a0*/  LOP3.LUT R13, R7, 0x80000, RZ, 0xfc, !PT ;  /* 0x00080000070d7812 */ /* 0x000fe200078efcff */
[----:B------:R-:W-:-:S07]  /*11b0*/  IMAD.MOV.U32 R12, RZ, RZ, R6 ;  /* 0x000000ffff0c7224 */ /* 0x000fce00078e0006 */
.L_x_19:
[----:B------:R-:W-:Y:S02]  /*11c0*/  IMAD.MOV.U32 R2, RZ, RZ, R0 ;  /* 0x000000ffff027224 */ /* 0x000fe400078e0000 */
[----:B------:R-:W-:-:S04]  /*11d0*/  IMAD.MOV.U32 R3, RZ, RZ, 0x0 ;  /* 0x00000000ff037424 */ /* 0x000fc800078e00ff */
[----:B------:R-:W-:Y:S05]  /*11e0*/  RET.REL.NODEC R2 `(_Z20rotate_8u_C3R_kernelPKh8NppiSizei8NppiRectPhiS2_ddd) ;  /* 0xffffffec02847950 */ /* 0x000fea0003c3ffff */
        .type           $_Z20rotate_8u_C3R_kernelPKh8NppiSizei8NppiRectPhiS2_ddd$__internal_trig_reduction_slowpathd,@function
        .size           $_Z20rotate_8u_C3R_kernelPKh8NppiSizei8NppiRectPhiS2_ddd$__internal_trig_reduction_slowpathd,(.L_x_42 - $_Z20rotate_8u_C3R_kernelPKh8NppiSizei8NppiRectPhiS2_ddd$__internal_trig_reduction_slowpathd)
$_Z20rotate_8u_C3R_kernelPKh8NppiSizei8NppiRectPhiS2_ddd$__internal_trig_reduction_slowpathd:
        /* <DEDUP_REMOVED lines=23> */
.L_x_23:
        /* <DEDUP_REMOVED lines=27> */
.L_x_22:
        /* <DEDUP_REMOVED lines=59> */
.L_x_24:
        /* <DEDUP_REMOVED lines=36> */
.L_x_21:
[----:B------:R-:W-:Y:S02]  /*1b00*/  IMAD.MOV.U32 R10, RZ, RZ, R8 ;  /* 0x000000ffff0a7224 */ /* 0x000fe400078e0008 */
[----:B------:R-:W-:Y:S02]  /*1b10*/  IMAD.MOV.U32 R8, RZ, RZ, R0 ;  /* 0x000000ffff087224 */ /* 0x000fe400078e0000 */
[----:B------:R-:W-:Y:S02]  /*1b20*/  IMAD.MOV.U32 R9, RZ, RZ, 0x0 ;  /* 0x00000000ff097424 */ /* 0x000fe400078e00ff */
[----:B------:R-:W-:Y:S02]  /*1b30*/  IMAD.MOV.U32 R7, RZ, RZ, R6 ;  /* 0x000000ffff077224 */ /* 0x000fe400078e0006 */
[----:B------:R-:W-:Y:S01]  /*1b40*/  IMAD.MOV.U32 R6, RZ, RZ, R11 ;  /* 0x000000ffff067224 */ /* 0x000fe200078e000b */
[----:B------:R-:W-:Y:S06]  /*1b50*/  RET.REL.NODEC R8 `(_Z20rotate_8u_C3R_kernelPKh8NppiSizei8NppiRectPhiS2_ddd) ;  /* 0xffffffe408287950 */ /* 0x000fec0003c3ffff */
.L_x_25:
        /* <DEDUP_REMOVED lines=10> */
.L_x_42:


//--------------------- .text._Z20rotate_8u_C1R_kernelPKh8NppiSizei8NppiRectPhiS2_ddd --------------------------
	.section	.text._Z20rotate_8u_C1R_kernelPKh8NppiSizei8NppiRectPhiS2_ddd,"ax",@progbits
	.align	128
        .global         _Z20rotate_8u_C1R_kernelPKh8NppiSizei8NppiRectPhiS2_ddd
        .type           _Z20rotate_8u_C1R_kernelPKh8NppiSizei8NppiRectPhiS2_ddd,@function
        .size           _Z20rotate_8u_C1R_kernelPKh8NppiSizei8NppiRectPhiS2_ddd,(.L_x_44 - _Z20rotate_8u_C1R_kernelPKh8NppiSizei8NppiRectPhiS2_ddd)
        .other          _Z20rotate_8u_C1R_kernelPKh8NppiSizei8NppiRectPhiS2_ddd,@"STO_CUDA_ENTRY STV_DEFAULT"
_Z20rotate_8u_C1R_kernelPKh8NppiSizei8NppiRectPhiS2_ddd:
.text._Z20rotate_8u_C1R_kernelPKh8NppiSizei8NppiRectPhiS2_ddd:
        /* <DEDUP_REMOVED lines=36> */
[----:B------:R-:W-:Y:S05]  /*0240*/  CALL.REL.NOINC `($__internal_2_$__cuda_sm20_div_rn_f64_full) ;  /* 0x0000000800907944 */ /* 0x000fea0003c00000 */
[----:B------:R-:W-:Y:S02]  /*0250*/  IMAD.MOV.U32 R2, RZ, RZ, R12 ;  /* 0x000000ffff027224 */ /* 0x000fe400078e000c */
[----:B------:R-:W-:-:S07]  /*0260*/  IMAD.MOV.U32 R3, RZ, RZ, R13 ;  /* 0x000000ffff037224 */ /* 0x000fce00078e000d */
.L_x_26:
        /* <DEDUP_REMOVED lines=24> */
[----:B0-----:R-:W-:Y:S05]  /*03f0*/  CALL.REL.NOINC `($_Z20rotate_8u_C1R_kernelPKh8NppiSizei8NppiRectPhiS2_ddd$__internal_trig_reduction_slowpathd) ;  /* 0x0000000c00587944 */ /* 0x001fea0003c00000 */
[----:B------:R-:W-:-:S07]  /*0400*/  IMAD.MOV.U32 R0, RZ, RZ, R10 ;  /* 0x000000ffff007224 */ /* 0x000fce00078e000a */
.L_x_28:
[----:B------:R-:W-:-:S07]  /*0410*/  VIADD R0, R0, 0x1 ;  /* 0x0000000100007836 */ /* 0x000fce0000000000 */
.L_x_27:
        /* <DEDUP_REMOVED lines=51> */
[----:B------:R-:W-:Y:S05]  /*0750*/  CALL.REL.NOINC `($_Z20rotate_8u_C1R_kernelPKh8NppiSizei8NppiRectPhiS2_ddd$__internal_trig_reduction_slowpathd) ;  /* 0x0000000800807944 */ /* 0x000fea0003c00000 */
[----:B------:R-:W-:-:S07]  /*0760*/  IMAD.MOV.U32 R0, RZ, RZ, R10 ;  /* 0x000000ffff007224 */ /* 0x000fce00078e000a */
.L_x_29:
        /* <DEDUP_REMOVED lines=57> */
[--C-:B------:R-:W-:Y:S01]  /*0b00*/  SHF.R.S32.HI R3, RZ, 0x1f, R7.reuse ;  /* 0x0000001fff037819 */ /* 0x100fe20000011407 */
[----:B------:R-:W1:Y:S01]  /*0b10*/  LDCU.64 UR6, c[0x0][0x380] ;  /* 0x00007000ff0677ac */ /* 0x000e620008000a00 */
[----:B0-----:R-:W-:Y:S01]  /*0b20*/  IMAD R0, R10, UR4, RZ ;  /* 0x000000040a007c24 */ /* 0x001fe2000f8e02ff */
[----:B------:R-:W0:Y:S04]  /*0b30*/  LDCU UR4, c[0x0][0x3b0] ;  /* 0x00007600ff0477ac */ /* 0x000e280008000800 */
[----:B-1----:R-:W-:Y:S02]  /*0b40*/  IADD3 R2, P0, P1, R0, UR6, R7 ;  /* 0x0000000600027c10 */ /* 0x002fe4000f91e007 */
[----:B------:R-:W-:-:S04]  /*0b50*/  SHF.R.S32.HI R0, RZ, 0x1f, R0 ;  /* 0x0000001fff007819 */ /* 0x000fc80000011400 */
[----:B------:R-:W-:Y:S01]  /*0b60*/  IADD3.X R3, PT, PT, R0, UR7, R3, P0, P1 ;  /* 0x0000000700037c10 */ /* 0x000fe200087e2403 */
[----:B------:R-:W1:Y:S05]  /*0b70*/  LDCU.64 UR6, c[0x0][0x3a8] ;  /* 0x00007500ff0677ac */ /* 0x000e6a0008000a00 */
[----:B------:R-:W2:Y:S01]  /*0b80*/  LDG.E.U8.CONSTANT R3, desc[UR8][R2.64] ;  /* 0x0000000802037981 */ /* 0x000ea2000c1e9100 */
[----:B------:R-:W-:Y:S01]  /*0b90*/  SHF.R.S32.HI R7, RZ, 0x1f, R5 ;  /* 0x0000001fff077819 */ /* 0x000fe20000011405 */
[----:B0-----:R-:W-:-:S05]  /*0ba0*/  IMAD R0, R4, UR4, RZ ;  /* 0x0000000404007c24 */ /* 0x001fca000f8e02ff */
[----:B-1----:R-:W-:Y:S02]  /*0bb0*/  IADD3 R4, P0, P1, R0, UR6, R5 ;  /* 0x0000000600047c10 */ /* 0x002fe4000f91e005 */
[----:B------:R-:W-:-:S04]  /*0bc0*/  SHF.R.S32.HI R0, RZ, 0x1f, R0 ;  /* 0x0000001fff007819 */ /* 0x000fc80000011400 */
[----:B------:R-:W-:-:S05]  /*0bd0*/  IADD3.X R5, PT, PT, R0, UR7, R7, P0, P1 ;  /* 0x0000000700057c10 */ /* 0x000fca00087e2407 */
[----:B--2---:R-:W-:Y:S01]  /*0be0*/  STG.E.U8 desc[UR8][R4.64], R3 ;  /* 0x0000000304007986 */ /* 0x004fe2000c101108 */
[----:B------:R-:W-:Y:S05]  /*0bf0*/  EXIT ;  /* 0x000000000000794d */ /* 0x000fea0003800000 */
.L_x_30:
[----:B------:R-:W0:Y:S01]  /*0c00*/  LDCU UR4, c[0x0][0x3b0] ;  /* 0x00007600ff0477ac */ /* 0x000e220008000800 */
[----:B------:R-:W-:Y:S01]  /*0c10*/  SHF.R.S32.HI R3, RZ, 0x1f, R5 ;  /* 0x0000001fff037819 */ /* 0x000fe20000011405 */
[----:B------:R-:W1:Y:S01]  /*0c20*/  LDCU.64 UR6, c[0x0][0x3a8] ;  /* 0x00007500ff0677ac */ /* 0x000e620008000a00 */
[----:B0-----:R-:W-:-:S05]  /*0c30*/  IMAD R4, R4, UR4, RZ ;  /* 0x0000000404047c24 */ /* 0x001fca000f8e02ff */
[----:B-1----:R-:W-:Y:S02]  /*0c40*/  IADD3 R2, P0, P1, R4, UR6, R5 ;  /* 0x0000000604027c10 */ /* 0x002fe4000f91e005 */
[----:B------:R-:W-:-:S04]  /*0c50*/  SHF.R.S32.HI R4, RZ, 0x1f, R4 ;  /* 0x0000001fff047819 */ /* 0x000fc80000011404 */
[----:B------:R-:W-:-:S05]  /*0c60*/  IADD3.X R3, PT, PT, R4, UR7, R3, P0, P1 ;  /* 0x0000000704037c10 */ /* 0x000fca00087e2403 */
[----:B------:R-:W-:Y:S01]  /*0c70*/  STG.E.U8 desc[UR8][R2.64], RZ ;  /* 0x000000ff02007986 */ /* 0x000fe2000c101108 */
[----:B------:R-:W-:Y:S05]  /*0c80*/  EXIT ;  /* 0x000000000000794d */ /* 0x000fea0003800000 */
        .weak           $__internal_2_$__cuda_sm20_div_rn_f64_full
        .type           $__internal_2_$__cuda_sm20_div_rn_f64_full,@function
        .size           $__internal_2_$__cuda_sm20_div_rn_f64_full,($_Z20rotate_8u_C1R_kernelPKh8NppiSizei8NppiRectPhiS2_ddd$__internal_trig_reduction_slowpathd - $__internal_2_$__cuda_sm20_div_rn_f64_full)
$__internal_2_$__cuda_sm20_div_rn_f64_full:
        /* <DEDUP_REMOVED lines=57> */
.L_x_31:
        /* <DEDUP_REMOVED lines=15> */
.L_x_33:
[----:B------:R-:W-:Y:S01]  /*1110*/  LOP3.LUT R13, R7, 0x80000, RZ, 0xfc, !PT ;  /* 0x00080000070d7812 */ /* 0x000fe200078efcff */
[----:B------:R-:W-:-:S07]  /*1120*/  IMAD.MOV.U32 R12, RZ, RZ, R6 ;  /* 0x000000ffff0c7224 */ /* 0x000fce00078e0006 */
.L_x_32:
[----:B------:R-:W-:Y:S02]  /*1130*/  IMAD.MOV.U32 R2, RZ, RZ, R0 ;  /* 0x000000ffff027224 */ /* 0x000fe400078e0000 */
[----:B------:R-:W-:-:S04]  /*1140*/  IMAD.MOV.U32 R3, RZ, RZ, 0x0 ;  /* 0x00000000ff037424 */ /* 0x000fc800078e00ff */
[----:B------:R-:W-:Y:S05]  /*1150*/  RET.REL.NODEC R2 `(_Z20rotate_8u_C1R_kernelPKh8NppiSizei8NppiRectPhiS2_ddd) ;  /* 0xffffffec02a87950 */ /* 0x000fea0003c3ffff */
        .type           $_Z20rotate_8u_C1R_kernelPKh8NppiSizei8NppiRectPhiS2_ddd$__internal_trig_reduction_slowpathd,@function
        .size           $_Z20rotate_8u_C1R_kernelPKh8NppiSizei8NppiRectPhiS2_ddd$__internal_trig_reduction_slowpathd,(.L_x_44 - $_Z20rotate_8u_C1R_kernelPKh8NppiSizei8NppiRectPhiS2_ddd$__internal_trig_reduction_slowpathd)
$_Z20rotate_8u_C1R_kernelPKh8NppiSizei8NppiRectPhiS2_ddd$__internal_trig_reduction_slowpathd:
        /* <DEDUP_REMOVED lines=23> */
.L_x_36:
        /* <DEDUP_REMOVED lines=27> */
.L_x_35:
        /* <DEDUP_REMOVED lines=59> */
.L_x_37:
        /* <DEDUP_REMOVED lines=36> */
.L_x_34:
[----:B------:R-:W-:Y:S02]  /*1a70*/  IMAD.MOV.U32 R10, RZ, RZ, R8 ;  /* 0x000000ffff0a7224 */ /* 0x000fe400078e0008 */
[----:B------:R-:W-:Y:S02]  /*1a80*/  IMAD.MOV.U32 R8, RZ, RZ, R0 ;  /* 0x000000ffff087224 */ /* 0x000fe400078e0000 */
[----:B------:R-:W-:Y:S02]  /*1a90*/  IMAD.MOV.U32 R9, RZ, RZ, 0x0 ;  /* 0x00000000ff097424 */ /* 0x000fe400078e00ff */
[----:B------:R-:W-:Y:S02]  /*1aa0*/  IMAD.MOV.U32 R7, RZ, RZ, R6 ;  /* 0x000000ffff077224 */ /* 0x000fe400078e0006 */
[----:B------:R-:W-:Y:S01]  /*1ab0*/  IMAD.MOV.U32 R6, RZ, RZ, R11 ;  /* 0x000000ffff067224 */ /* 0x000fe200078e000b */
[----:B------:R-:W-:Y:S06]  /*1ac0*/  RET.REL.NODEC R8 `(_Z20rotate_8u_C1R_kernelPKh8NppiSizei8NppiRectPhiS2_ddd) ;  /* 0xffffffe4084c7950 */ /* 0x000fec0003c3ffff */
.L_x_38:
        /* <DEDUP_REMOVED lines=11> */
.L_x_44:


//--------------------- .nv.global.init           --------------------------
	.section	.nv.global.init,"aw",@progbits
	.align	16
.nv.global.init:
	.type		__cudart_sin_cos_coeffs,@object
	.size		__cudart_sin_cos_coeffs,(__cudart_i2opi_d - __cudart_sin_cos_coeffs)
__cudart_sin_cos_coeffs:
        /*0000*/ 	.byte	0x46, 0xd2, 0xb0, 0x2c, 0xf1, 0xe5, 0x5a, 0xbe, 0x92, 0xe3, 0xac, 0x69, 0xe3, 0x1d, 0xc7, 0x3e
        /*0010*/ 	.byte	0xa1, 0x62, 0xdb, 0x19, 0xa0, 0x01, 0x2a, 0xbf, 0x18, 0x08, 0x11, 0x11, 0x11, 0x11, 0x81, 0x3f
        /*0020*/ 	.byte	0x54, 0x55, 0x55, 0x55, 0x55, 0x55, 0xc5, 0xbf, 0x00, 0x00, 0x00, 0x00, 0x00, 0x00, 0x00, 0x00
        /*0030*/ 	.byte	0x00, 0x00, 0x00, 0x00, 0x00, 0x00, 0x00, 0x00, 0x64, 0x81, 0xfd, 0x20, 0x83, 0xff, 0xa8, 0xbd
        /*0040*/ 	.byte	0x28, 0x85, 0xef, 0xc1, 0xa7, 0xee, 0x21, 0x3e, 0xd9, 0xe6, 0x06, 0x8e, 0x4f, 0x7e, 0x92, 0xbe
        /*0050*/ 	.byte	0xe9, 0xbc, 0xdd, 0x19, 0xa0, 0x01, 0xfa, 0x3e, 0x47, 0x5d, 0xc1, 0x16, 0x6c, 0xc1, 0x56, 0xbf
        /*0060*/ 	.byte	0x51, 0x55, 0x55, 0x55, 0x55, 0x55, 0xa5, 0x3f, 0x00, 0x00, 0x00, 0x00, 0x00, 0x00, 0xe0, 0xbf
        /*0070*/ 	.byte	0x00, 0x00, 0x00, 0x00, 0x00, 0x00, 0xf0, 0x3f, 0x00, 0x00, 0x00, 0x00, 0x00, 0x00, 0x00, 0x00
	.type		__cudart_i2opi_d,@object
	.size		__cudart_i2opi_d,(.L_0 - __cudart_i2opi_d)
__cudart_i2opi_d:
        /* <DEDUP_REMOVED lines=9> */
.L_0:


//--------------------- .nv.shared.reserved.0     --------------------------
	.section	.nv.shared.reserved.0,"aw",@nobits
	.weak		__nv_reservedSMEM_offset_0_alias
	.size		__nv_reservedSMEM_offset_0_alias, 0, 64
	.other		__nv_reservedSMEM_offset_0_alias,@"STO_CUDA_RESERVED_SHARED STV_DEFAULT"
__nv_reservedSMEM_offset_0_alias:
	.zero		0
	.zero		64


//--------------------- .nv.constant0._Z21rotate_32f_C1R_kernelPKf8NppiSizei8NppiRectPfiS2_ddd --------------------------
	.section	.nv.constant0._Z21rotate_32f_C1R_kernelPKf8NppiSizei8NppiRectPfiS2_ddd,"a",@progbits
	.sectionflags	@""
	.align	4
.nv.constant0._Z21rotate_32f_C1R_kernelPKf8NppiSizei8NppiRectPfiS2_ddd:
	.zero		992


//--------------------- .nv.constant0._Z20rotate_8u_C3R_kernelPKh8NppiSizei8NppiRectPhiS2_ddd --------------------------
	.section	.nv.constant0._Z20rotate_8u_C3R_kernelPKh8NppiSizei8NppiRectPhiS2_ddd,"a",@progbits
	.sectionflags	@""
	.align	4
.nv.constant0._Z20rotate_8u_C3R_kernelPKh8NppiSizei8NppiRectPhiS2_ddd:
	.zero		992


//--------------------- .nv.constant0._Z20rotate_8u_C1R_kernelPKh8NppiSizei8NppiRectPhiS2_ddd --------------------------
	.section	.nv.constant0._Z20rotate_8u_C1R_kernelPKh8NppiSizei8NppiRectPhiS2_ddd,"a",@progbits
	.sectionflags	@""
	.align	4
.nv.constant0._Z20rotate_8u_C1R_kernelPKh8NppiSizei8NppiRectPhiS2_ddd:
	.zero		992


//--------------------- SYMBOLS --------------------------

	.type		.nv.reservedSmem.offset0,@object
	.size		.nv.reservedSmem.offset0,0x4
